	.target	sm_90a

	.elftype	@"ET_EXEC"


//--------------------- .note.nv.tkinfo           --------------------------
	.section	.note.nv.tkinfo,"",@"SHT_NOTE"
	.sectionflags	@"SHF_NOTE_NV_TKINFO"
	.tkinfo
        /*0018*/ 	.word	0x00000002
        /*0030*/ 	.string	""
        /*0030*/ 	.string	"ptxas"
        /*0030*/ 	.string	"Cuda compilation tools, release 13.0, V13.0.88"
        /*0030*/ 	.string	"Build cuda_13.0.r13.0/compiler.36424714_0"
        /*0030*/ 	.string	"-arch sm_90a -m 64 "



//--------------------- .note.nv.cuinfo           --------------------------
	.section	.note.nv.cuinfo,"",@"SHT_NOTE"
	.sectionflags	@"SHF_NOTE_NV_CUINFO"
        /*0018*/ 	.short	0x0002
        /*001a*/ 	.short	0x005a
        /*001c*/ 	.short	0x0082
	.zero		2


//--------------------- .nv.info                  --------------------------
	.section	.nv.info,"",@"SHT_CUDA_INFO"
	.align	4


	//----- nvinfo : EIATTR_REGCOUNT
	.align		4
        /*0000*/ 	.byte	0x04, 0x2f
        /*0002*/ 	.short	(.L_15 - .L_14)
	.align		4
.L_14:
        /*0004*/ 	.word	index@(_ZN7cutlass13device_kernelINS_4gemm6kernel13GemmUniversalIN4cute5tupleIJiiiiEEENS1_10collective13CollectiveMmaINS1_34MainloopSm90TmaGmmaWarpSpecializedILi8ENS5_IJNS4_1CILi1EEESB_SB_EEENS1_35KernelTmaWarpSpecializedCooperativeEEENS5_IJNSA_ILi256EEENSA_ILi176EEENSA_ILi64EEEEEEaNS5_IJlSB_lEEEaSJ_NS4_8TiledMMAINS4_8MMA_AtomIJNS4_4SM904GMMA26MMA_64x16x32_S32S8S8_SS_TNEEEENS4_6LayoutINS5_IJNSA_ILi2EEESB_SB_EEENS5_IJSB_NSA_ILi0EEEST_EEEEENS5_IJNS4_10UnderscoreESW_SW_EEEEENS4_13SM90_TMA_LOADENS4_14ComposedLayoutINS4_7SwizzleILi2ELi4ELi3EEENS4_18smem_ptr_flag_bitsILi8EEENSQ_INS5_IJNSA_ILi8EEESH_EEENS5_IJSH_SB_EEEEEEEvNS4_8identityESZ_S19_vS1A_EENS_8epilogue10collective6detail29Sm90TmaWarpSpecializedAdapterINS1D_15DefaultEpilogueIaSJ_SJ_NS1C_6thread17LinearCombinationIaLi1EiiLNS1H_9ScaleType4KindE0ELNS_15FloatRoundStyleE2EaEENS1_15EpilogueDefaultEEEEEvvEEEEvNT_6ParamsE)
        /*0008*/ 	.word	0x000000a8


	//----- nvinfo : EIATTR_FRAME_SIZE
	.align		4
.L_15:
        /*000c*/ 	.byte	0x04, 0x11
        /*000e*/ 	.short	(.L_17 - .L_16)
	.align		4
.L_16:
        /*0010*/ 	.word	index@(_ZN7cutlass13device_kernelINS_4gemm6kernel13GemmUniversalIN4cute5tupleIJiiiiEEENS1_10collective13CollectiveMmaINS1_34MainloopSm90TmaGmmaWarpSpecializedILi8ENS5_IJNS4_1CILi1EEESB_SB_EEENS1_35KernelTmaWarpSpecializedCooperativeEEENS5_IJNSA_ILi256EEENSA_ILi176EEENSA_ILi64EEEEEEaNS5_IJlSB_lEEEaSJ_NS4_8TiledMMAINS4_8MMA_AtomIJNS4_4SM904GMMA26MMA_64x16x32_S32S8S8_SS_TNEEEENS4_6LayoutINS5_IJNSA_ILi2EEESB_SB_EEENS5_IJSB_NSA_ILi0EEEST_EEEEENS5_IJNS4_10UnderscoreESW_SW_EEEEENS4_13SM90_TMA_LOADENS4_14ComposedLayoutINS4_7SwizzleILi2ELi4ELi3EEENS4_18smem_ptr_flag_bitsILi8EEENSQ_INS5_IJNSA_ILi8EEESH_EEENS5_IJSH_SB_EEEEEEEvNS4_8identityESZ_S19_vS1A_EENS_8epilogue10collective6detail29Sm90TmaWarpSpecializedAdapterINS1D_15DefaultEpilogueIaSJ_SJ_NS1C_6thread17LinearCombinationIaLi1EiiLNS1H_9ScaleType4KindE0ELNS_15FloatRoundStyleE2EaEENS1_15EpilogueDefaultEEEEEvvEEEEvNT_6ParamsE)
        /*0014*/ 	.word	0x00000000


	//----- nvinfo : EIATTR_MIN_STACK_SIZE
	.align		4
.L_17:
        /*0018*/ 	.byte	0x04, 0x12
        /*001a*/ 	.short	(.L_19 - .L_18)
	.align		4
.L_18:
        /*001c*/ 	.word	index@(_ZN7cutlass13device_kernelINS_4gemm6kernel13GemmUniversalIN4cute5tupleIJiiiiEEENS1_10collective13CollectiveMmaINS1_34MainloopSm90TmaGmmaWarpSpecializedILi8ENS5_IJNS4_1CILi1EEESB_SB_EEENS1_35KernelTmaWarpSpecializedCooperativeEEENS5_IJNSA_ILi256EEENSA_ILi176EEENSA_ILi64EEEEEEaNS5_IJlSB_lEEEaSJ_NS4_8TiledMMAINS4_8MMA_AtomIJNS4_4SM904GMMA26MMA_64x16x32_S32S8S8_SS_TNEEEENS4_6LayoutINS5_IJNSA_ILi2EEESB_SB_EEENS5_IJSB_NSA_ILi0EEEST_EEEEENS5_IJNS4_10UnderscoreESW_SW_EEEEENS4_13SM90_TMA_LOADENS4_14ComposedLayoutINS4_7SwizzleILi2ELi4ELi3EEENS4_18smem_ptr_flag_bitsILi8EEENSQ_INS5_IJNSA_ILi8EEESH_EEENS5_IJSH_SB_EEEEEEEvNS4_8identityESZ_S19_vS1A_EENS_8epilogue10collective6detail29Sm90TmaWarpSpecializedAdapterINS1D_15DefaultEpilogueIaSJ_SJ_NS1C_6thread17LinearCombinationIaLi1EiiLNS1H_9ScaleType4KindE0ELNS_15FloatRoundStyleE2EaEENS1_15EpilogueDefaultEEEEEvvEEEEvNT_6ParamsE)
        /*0020*/ 	.word	0x00000000
.L_19:


//--------------------- .nv.compat                --------------------------
	.section	.nv.compat,"",@"SHT_CUDA_COMPAT_INFO"
	.align	4
        /*0000*/ 	.byte	0x02, 0x09, 0x01, 0x00, 0x02, 0x02, 0x04, 0x00, 0x02, 0x05, 0x05, 0x00, 0x03, 0x07, 0x01, 0x01
        /*0010*/ 	.byte	0x02, 0x03, 0x01, 0x00, 0x02, 0x06, 0x01, 0x00, 0x04, 0x0b, 0x08, 0x00, 0x00, 0x00, 0x00, 0x00
        /*0020*/ 	.byte	0x00, 0x00, 0x00, 0x00


//--------------------- .nv.info._ZN7cutlass13device_kernelINS_4gemm6kernel13GemmUniversalIN4cute5tupleIJiiiiEEENS1_10collective13CollectiveMmaINS1_34MainloopSm90TmaGmmaWarpSpecializedILi8ENS5_IJNS4_1CILi1EEESB_SB_EEENS1_35KernelTmaWarpSpecializedCooperativeEEENS5_IJNSA_ILi256EEENSA_ILi176EEENSA_ILi64EEEEEEaNS5_IJlSB_lEEEaSJ_NS4_8TiledMMAINS4_8MMA_AtomIJNS4_4SM904GMMA26MMA_64x16x32_S32S8S8_SS_TNEEEENS4_6LayoutINS5_IJNSA_ILi2EEESB_SB_EEENS5_IJSB_NSA_ILi0EEEST_EEEEENS5_IJNS4_10UnderscoreESW_SW_EEEEENS4_13SM90_TMA_LOADENS4_14ComposedLayoutINS4_7SwizzleILi2ELi4ELi3EEENS4_18smem_ptr_flag_bitsILi8EEENSQ_INS5_IJNSA_ILi8EEESH_EEENS5_IJSH_SB_EEEEEEEvNS4_8identityESZ_S19_vS1A_EENS_8epilogue10collective6detail29Sm90TmaWarpSpecializedAdapterINS1D_15DefaultEpilogueIaSJ_SJ_NS1C_6thread17LinearCombinationIaLi1EiiLNS1H_9ScaleType4KindE0ELNS_15FloatRoundStyleE2EaEENS1_15EpilogueDefaultEEEEEvvEEEEvNT_6ParamsE --------------------------
	.section	.nv.info._ZN7cutlass13device_kernelINS_4gemm6kernel13GemmUniversalIN4cute5tupleIJiiiiEEENS1_10collective13CollectiveMmaINS1_34MainloopSm90TmaGmmaWarpSpecializedILi8ENS5_IJNS4_1CILi1EEESB_SB_EEENS1_35KernelTmaWarpSpecializedCooperativeEEENS5_IJNSA_ILi256EEENSA_ILi176EEENSA_ILi64EEEEEEaNS5_IJlSB_lEEEaSJ_NS4_8TiledMMAINS4_8MMA_AtomIJNS4_4SM904GMMA26MMA_64x16x32_S32S8S8_SS_TNEEEENS4_6LayoutINS5_IJNSA_ILi2EEESB_SB_EEENS5_IJSB_NSA_ILi0EEEST_EEEEENS5_IJNS4_10UnderscoreESW_SW_EEEEENS4_13SM90_TMA_LOADENS4_14ComposedLayoutINS4_7SwizzleILi2ELi4ELi3EEENS4_18smem_ptr_flag_bitsILi8EEENSQ_INS5_IJNSA_ILi8EEESH_EEENS5_IJSH_SB_EEEEEEEvNS4_8identityESZ_S19_vS1A_EENS_8epilogue10collective6detail29Sm90TmaWarpSpecializedAdapterINS1D_15DefaultEpilogueIaSJ_SJ_NS1C_6thread17LinearCombinationIaLi1EiiLNS1H_9ScaleType4KindE0ELNS_15FloatRoundStyleE2EaEENS1_15EpilogueDefaultEEEEEvvEEEEvNT_6ParamsE,"",@"SHT_CUDA_INFO"
	.sectionflags	@""
	.align	4


	//----- nvinfo : EIATTR_CUDA_API_VERSION
	.align		4
        /*0000*/ 	.byte	0x04, 0x37
        /*0002*/ 	.short	(.L_21 - .L_20)
.L_20:
        /*0004*/ 	.word	0x00000082


	//----- nvinfo : EIATTR_KPARAM_INFO
	.align		4
.L_21:
        /*0008*/ 	.byte	0x04, 0x17
        /*000a*/ 	.short	(.L_23 - .L_22)
.L_22:
        /*000c*/ 	.word	0x00000000
        /*0010*/ 	.short	0x0000
        /*0012*/ 	.short	0x0070
        /*0014*/ 	.byte	0x00, 0xf0, 0x01, 0x10


	//----- nvinfo : EIATTR_SPARSE_MMA_MASK
	.align		4
.L_23:
        /*0018*/ 	.byte	0x03, 0x50
        /*001a*/ 	.short	0x0000


	//----- nvinfo : EIATTR_MAXREG_COUNT
	.align		4
        /*001c*/ 	.byte	0x03, 0x1b
        /*001e*/ 	.short	0x00a8


	//----- nvinfo : EIATTR_NUM_BARRIERS
	.align		4
        /*0020*/ 	.byte	0x02, 0x4c
        /*0022*/ 	.byte	0x01
	.zero		1


	//----- nvinfo : EIATTR_EXTERNS
	.align		4
        /*0024*/ 	.byte	0x04, 0x0f
        /*0026*/ 	.short	(.L_25 - .L_24)


	//   ....[0]....
	.align		4
.L_24:
        /*0028*/ 	.word	index@(__assertfail)


	//----- nvinfo : EIATTR_MERCURY_ISA_VERSION
	.align		4
.L_25:
        /*002c*/ 	.byte	0x03, 0x5f
        /*002e*/ 	.short	0x0101


	//----- nvinfo : EIATTR_INT_WARP_WIDE_INSTR_OFFSETS
	.align		4
        /*0030*/ 	.byte	0x04, 0x31
        /*0032*/ 	.short	(.L_27 - .L_26)


	//   ....[0]....
.L_26:
        /*0034*/ 	.word	0x000005a0


	//   ....[1]....
        /*0038*/ 	.word	0x000005b0


	//   ....[2]....
        /*003c*/ 	.word	0x00000640


	//----- nvinfo : EIATTR_COOP_GROUP_MASK_REGIDS
	.align		4
.L_27:
        /*0040*/ 	.byte	0x04, 0x29
        /*0042*/ 	.short	(.L_29 - .L_28)


	//   ....[0]....
.L_28:
        /*0044*/ 	.word	0xffffffff


	//   ....[1]....
        /*0048*/ 	.word	0xffffffff


	//   ....[2]....
        /*004c*/ 	.word	0xffffffff


	//   ....[3]....
        /*0050*/ 	.word	0xffffffff


	//   ....[4]....
        /*0054*/ 	.word	0xffffffff


	//----- nvinfo : EIATTR_COOP_GROUP_INSTR_OFFSETS
	.align		4
.L_29:
        /*0058*/ 	.byte	0x04, 0x28
        /*005a*/ 	.short	(.L_31 - .L_30)


	//   ....[0]....
.L_30:
        /*005c*/ 	.word	0x00000060


	//   ....[1]....
        /*0060*/ 	.word	0x00000070


	//   ....[2]....
        /*0064*/ 	.word	0x00000190


	//   ....[3]....
        /*0068*/ 	.word	0x00000450


	//   ....[4]....
        /*006c*/ 	.word	0x00001200


	//----- nvinfo : EIATTR_REG_RECONFIG
	.align		4
.L_31:
        /*0070*/ 	.byte	0x01, 0x54
	.zero		2


	//----- nvinfo : EIATTR_SYSCALL_OFFSETS
	.align		4
        /*0074*/ 	.byte	0x04, 0x46
        /*0076*/ 	.short	(.L_33 - .L_32)


	//   ....[0]....
.L_32:
        /*0078*/ 	.word	0x000013d0


	//----- nvinfo : EIATTR_MBARRIER_INSTR_OFFSETS
	.align		4
.L_33:
        /*007c*/ 	.byte	0x04, 0x39
        /*007e*/ 	.short	(.L_35 - .L_34)


	//   ....[0]....
.L_34:
        /*0080*/ 	.word	0x00000330
        /*0084*/ 	.word	0x000000ff
        /*0088*/ 	.word	0x00000000
        /*008c*/ 	.short	0x0100
        /*008e*/ 	.byte	0x08
	.zero		1


	//   ....[1]....
        /*0090*/ 	.word	0x00000340
        /*0094*/ 	.word	0x000000ff
        /*0098*/ 	.word	0x00000040
        /*009c*/ 	.short	0x0100
        /*009e*/ 	.byte	0x08
	.zero		1


	//   ....[2]....
        /*00a0*/ 	.word	0x00000350
        /*00a4*/ 	.word	0x000000ff
        /*00a8*/ 	.word	0x00000008
        /*00ac*/ 	.short	0x0100
        /*00ae*/ 	.byte	0x08
	.zero		1


	//   ....[3]....
        /*00b0*/ 	.word	0x00000360
        /*00b4*/ 	.word	0x000000ff
        /*00b8*/ 	.word	0x00000048
        /*00bc*/ 	.short	0x0100
        /*00be*/ 	.byte	0x08
	.zero		1


	//   ....[4]....
        /*00c0*/ 	.word	0x00000370
        /*00c4*/ 	.word	0x000000ff
        /*00c8*/ 	.word	0x00000010
        /*00cc*/ 	.short	0x0100
        /*00ce*/ 	.byte	0x08
	.zero		1


	//   ....[5]....
        /*00d0*/ 	.word	0x00000380
        /*00d4*/ 	.word	0x000000ff
        /*00d8*/ 	.word	0x00000050
        /*00dc*/ 	.short	0x0100
        /*00de*/ 	.byte	0x08
	.zero		1


	//   ....[6]....
        /*00e0*/ 	.word	0x00000390
        /*00e4*/ 	.word	0x000000ff
        /*00e8*/ 	.word	0x00000018
        /*00ec*/ 	.short	0x0100
        /*00ee*/ 	.byte	0x08
	.zero		1


	//   ....[7]....
        /*00f0*/ 	.word	0x000003a0
        /*00f4*/ 	.word	0x000000ff
        /*00f8*/ 	.word	0x00000058
        /*00fc*/ 	.short	0x0100
        /*00fe*/ 	.byte	0x08
	.zero		1


	//   ....[8]....
        /*0100*/ 	.word	0x000003b0
        /*0104*/ 	.word	0x000000ff
        /*0108*/ 	.word	0x00000020
        /*010c*/ 	.short	0x0100
        /*010e*/ 	.byte	0x08
	.zero		1


	//   ....[9]....
        /*0110*/ 	.word	0x000003c0
        /*0114*/ 	.word	0x000000ff
        /*0118*/ 	.word	0x00000060
        /*011c*/ 	.short	0x0100
        /*011e*/ 	.byte	0x08
	.zero		1


	//   ....[10]....
        /*0120*/ 	.word	0x000003d0
        /*0124*/ 	.word	0x000000ff
        /*0128*/ 	.word	0x00000028
        /*012c*/ 	.short	0x0100
        /*012e*/ 	.byte	0x08
	.zero		1


	//   ....[11]....
        /*0130*/ 	.word	0x000003e0
        /*0134*/ 	.word	0x000000ff
        /*0138*/ 	.word	0x00000068
        /*013c*/ 	.short	0x0100
        /*013e*/ 	.byte	0x08
	.zero		1


	//   ....[12]....
        /*0140*/ 	.word	0x000003f0
        /*0144*/ 	.word	0x000000ff
        /*0148*/ 	.word	0x00000030
        /*014c*/ 	.short	0x0100
        /*014e*/ 	.byte	0x08
	.zero		1


	//   ....[13]....
        /*0150*/ 	.word	0x00000400
        /*0154*/ 	.word	0x000000ff
        /*0158*/ 	.word	0x00000070
        /*015c*/ 	.short	0x0100
        /*015e*/ 	.byte	0x08
	.zero		1


	//   ....[14]....
        /*0160*/ 	.word	0x00000410
        /*0164*/ 	.word	0x000000ff
        /*0168*/ 	.word	0x00000038
        /*016c*/ 	.short	0x0100
        /*016e*/ 	.byte	0x08
	.zero		1


	//   ....[15]....
        /*0170*/ 	.word	0x00000420
        /*0174*/ 	.word	0x000000ff
        /*0178*/ 	.word	0x00000078
        /*017c*/ 	.short	0x0100
        /*017e*/ 	.byte	0x08
	.zero		1


	//   ....[16]....
        /*0180*/ 	.word	0x000006c0
        /*0184*/ 	.word	0x000000ff
        /*0188*/ 	.word	0x00000090
        /*018c*/ 	.short	0x0100
        /*018e*/ 	.byte	0x10
	.zero		1


	//   ....[17]....
        /*0190*/ 	.word	0x00000730
        /*0194*/ 	.word	0x000000ff
        /*0198*/ 	.word	0x00000098
        /*019c*/ 	.short	0x0100
        /*019e*/ 	.byte	0x10
	.zero		1


	//   ....[18]....
        /*01a0*/ 	.word	0x000014b0
        /*01a4*/ 	.word	0x00000003
        /*01a8*/ 	.word	0x00000000
        /*01ac*/ 	.short	0x010a
        /*01ae*/ 	.byte	0x3f
	.zero		1


	//   ....[19]....
        /*01b0*/ 	.word	0x000014f0
        /*01b4*/ 	.word	0x00000003
        /*01b8*/ 	.word	0x00000000
        /*01bc*/ 	.short	0x010a
        /*01be*/ 	.byte	0x3f
	.zero		1


	//   ....[20]....
        /*01c0*/ 	.word	0x000027d0
        /*01c4*/ 	.word	0x00000004
        /*01c8*/ 	.word	0x00000000
        /*01cc*/ 	.short	0x010a
        /*01ce*/ 	.byte	0x3f
	.zero		1


	//   ....[21]....
        /*01d0*/ 	.word	0x00002810
        /*01d4*/ 	.word	0x00000004
        /*01d8*/ 	.word	0x00000000
        /*01dc*/ 	.short	0x010a
        /*01de*/ 	.byte	0x3f
	.zero		1


	//   ....[22]....
        /*01e0*/ 	.word	0x00003980
        /*01e4*/ 	.word	0x00000003
        /*01e8*/ 	.word	0x00000000
        /*01ec*/ 	.short	0x0101
        /*01ee*/ 	.byte	0x3f
	.zero		1


	//   ....[23]....
        /*01f0*/ 	.word	0x00003b50
        /*01f4*/ 	.word	0x00000000
        /*01f8*/ 	.word	0x00000000
        /*01fc*/ 	.short	0x0101
        /*01fe*/ 	.byte	0x3f
	.zero		1


	//   ....[24]....
        /*0200*/ 	.word	0x0000d840
        /*0204*/ 	.word	0x0000000d
        /*0208*/ 	.word	0x00000040
        /*020c*/ 	.short	0x010a
        /*020e*/ 	.byte	0x3f
	.zero		1


	//   ....[25]....
        /*0210*/ 	.word	0x0000dc20
        /*0214*/ 	.word	0x00000003
        /*0218*/ 	.word	0x00000098
        /*021c*/ 	.short	0x0101
        /*021e*/ 	.byte	0x3f
	.zero		1


	//   ....[26]....
        /*0220*/ 	.word	0x0000e370
        /*0224*/ 	.word	0x00000007
        /*0228*/ 	.word	0x00000000
        /*022c*/ 	.short	0x010a
        /*022e*/ 	.byte	0x3f
	.zero		1


	//   ....[27]....
        /*0230*/ 	.word	0x0000e3f0
        /*0234*/ 	.word	0x00000009
        /*0238*/ 	.word	0x00000000
        /*023c*/ 	.short	0x010a
        /*023e*/ 	.byte	0x3f
	.zero		1


	//   ....[28]....
        /*0240*/ 	.word	0x0000e480
        /*0244*/ 	.word	0x00000006
        /*0248*/ 	.word	0x00000000
        /*024c*/ 	.short	0x010a
        /*024e*/ 	.byte	0x3f
	.zero		1


	//   ....[29]....
        /*0250*/ 	.word	0x0000e510
        /*0254*/ 	.word	0x00000009
        /*0258*/ 	.word	0x00000000
        /*025c*/ 	.short	0x010a
        /*025e*/ 	.byte	0x3f
	.zero		1


	//   ....[30]....
        /*0260*/ 	.word	0x0000e5a0
        /*0264*/ 	.word	0x00000006
        /*0268*/ 	.word	0x00000000
        /*026c*/ 	.short	0x010a
        /*026e*/ 	.byte	0x3f
	.zero		1


	//   ....[31]....
        /*0270*/ 	.word	0x0000e630
        /*0274*/ 	.word	0x00000009
        /*0278*/ 	.word	0x00000000
        /*027c*/ 	.short	0x010a
        /*027e*/ 	.byte	0x3f
	.zero		1


	//   ....[32]....
        /*0280*/ 	.word	0x0000e6c0
        /*0284*/ 	.word	0x00000006
        /*0288*/ 	.word	0x00000000
        /*028c*/ 	.short	0x010a
        /*028e*/ 	.byte	0x3f
	.zero		1


	//   ....[33]....
        /*0290*/ 	.word	0x0000e750
        /*0294*/ 	.word	0x00000003
        /*0298*/ 	.word	0x00000000
        /*029c*/ 	.short	0x010a
        /*029e*/ 	.byte	0x3f
	.zero		1


	//   ....[34]....
        /*02a0*/ 	.word	0x0000e7b0
        /*02a4*/ 	.word	0x00000003
        /*02a8*/ 	.word	0x00000000
        /*02ac*/ 	.short	0x010a
        /*02ae*/ 	.byte	0x3f
	.zero		1


	//   ....[35]....
        /*02b0*/ 	.word	0x0000e800
        /*02b4*/ 	.word	0x00000004
        /*02b8*/ 	.word	0x00000000
        /*02bc*/ 	.short	0x010a
        /*02be*/ 	.byte	0x3f
	.zero		1


	//   ....[36]....
        /*02c0*/ 	.word	0x0000e8d0
        /*02c4*/ 	.word	0x0000000d
        /*02c8*/ 	.word	0x00000040
        /*02cc*/ 	.short	0x010a
        /*02ce*/ 	.byte	0x3f
	.zero		1


	//   ....[37]....
        /*02d0*/ 	.word	0x0000e9a0
        /*02d4*/ 	.word	0x00000007
        /*02d8*/ 	.word	0x00000000
        /*02dc*/ 	.short	0x010a
        /*02de*/ 	.byte	0x3f
	.zero		1


	//   ....[38]....
        /*02e0*/ 	.word	0x0000e9f0
        /*02e4*/ 	.word	0x00000009
        /*02e8*/ 	.word	0x00000000
        /*02ec*/ 	.short	0x010a
        /*02ee*/ 	.byte	0x3f
	.zero		1


	//   ....[39]....
        /*02f0*/ 	.word	0x0000ea40
        /*02f4*/ 	.word	0x00000006
        /*02f8*/ 	.word	0x00000000
        /*02fc*/ 	.short	0x010a
        /*02fe*/ 	.byte	0x3f
	.zero		1


	//   ....[40]....
        /*0300*/ 	.word	0x0000ea90
        /*0304*/ 	.word	0x00000009
        /*0308*/ 	.word	0x00000000
        /*030c*/ 	.short	0x010a
        /*030e*/ 	.byte	0x3f
	.zero		1


	//   ....[41]....
        /*0310*/ 	.word	0x0000eae0
        /*0314*/ 	.word	0x00000006
        /*0318*/ 	.word	0x00000000
        /*031c*/ 	.short	0x010a
        /*031e*/ 	.byte	0x3f
	.zero		1


	//   ....[42]....
        /*0320*/ 	.word	0x0000eb30
        /*0324*/ 	.word	0x00000009
        /*0328*/ 	.word	0x00000000
        /*032c*/ 	.short	0x010a
        /*032e*/ 	.byte	0x3f
	.zero		1


	//   ....[43]....
        /*0330*/ 	.word	0x0000eb80
        /*0334*/ 	.word	0x00000006
        /*0338*/ 	.word	0x00000000
        /*033c*/ 	.short	0x010a
        /*033e*/ 	.byte	0x3f
	.zero		1


	//----- nvinfo : EIATTR_NUM_MBARRIERS
	.align		4
.L_35:
        /*0340*/ 	.byte	0x03, 0x38
        /*0342*/ 	.short	0x0012


	//----- nvinfo : EIATTR_EXIT_INSTR_OFFSETS
	.align		4
        /*0344*/ 	.byte	0x04, 0x1c
        /*0346*/ 	.short	(.L_37 - .L_36)


	//   ....[0]....
.L_36:
        /*0348*/ 	.word	0x00000790


	//   ....[1]....
        /*034c*/ 	.word	0x00001140


	//   ....[2]....
        /*0350*/ 	.word	0x0000cdf0


	//   ....[3]....
        /*0354*/ 	.word	0x0000d4e0


	//   ....[4]....
        /*0358*/ 	.word	0x0000e7a0


	//----- nvinfo : EIATTR_MAX_THREADS
	.align		4
.L_37:
        /*035c*/ 	.byte	0x04, 0x05
        /*035e*/ 	.short	(.L_39 - .L_38)
.L_38:
        /*0360*/ 	.word	0x00000180
        /*0364*/ 	.word	0x00000001
        /*0368*/ 	.word	0x00000001


	//----- nvinfo : EIATTR_CRS_STACK_SIZE
	.align		4
.L_39:
        /*036c*/ 	.byte	0x04, 0x1e
        /*036e*/ 	.short	(.L_41 - .L_40)
.L_40:
        /*0370*/ 	.word	0x00000000


	//----- nvinfo : EIATTR_CBANK_PARAM_SIZE
	.align		4
.L_41:
        /*0374*/ 	.byte	0x03, 0x19
        /*0376*/ 	.short	0x0470


	//----- nvinfo : EIATTR_PARAM_CBANK
	.align		4
        /*0378*/ 	.byte	0x04, 0x0a
        /*037a*/ 	.short	(.L_43 - .L_42)
	.align		4
.L_42:
        /*037c*/ 	.word	index@(.nv.constant0._ZN7cutlass13device_kernelINS_4gemm6kernel13GemmUniversalIN4cute5tupleIJiiiiEEENS1_10collective13CollectiveMmaINS1_34MainloopSm90TmaGmmaWarpSpecializedILi8ENS5_IJNS4_1CILi1EEESB_SB_EEENS1_35KernelTmaWarpSpecializedCooperativeEEENS5_IJNSA_ILi256EEENSA_ILi176EEENSA_ILi64EEEEEEaNS5_IJlSB_lEEEaSJ_NS4_8TiledMMAINS4_8MMA_AtomIJNS4_4SM904GMMA26MMA_64x16x32_S32S8S8_SS_TNEEEENS4_6LayoutINS5_IJNSA_ILi2EEESB_SB_EEENS5_IJSB_NSA_ILi0EEEST_EEEEENS5_IJNS4_10UnderscoreESW_SW_EEEEENS4_13SM90_TMA_LOADENS4_14ComposedLayoutINS4_7SwizzleILi2ELi4ELi3EEENS4_18smem_ptr_flag_bitsILi8EEENSQ_INS5_IJNSA_ILi8EEESH_EEENS5_IJSH_SB_EEEEEEEvNS4_8identityESZ_S19_vS1A_EENS_8epilogue10collective6detail29Sm90TmaWarpSpecializedAdapterINS1D_15DefaultEpilogueIaSJ_SJ_NS1C_6thread17LinearCombinationIaLi1EiiLNS1H_9ScaleType4KindE0ELNS_15FloatRoundStyleE2EaEENS1_15EpilogueDefaultEEEEEvvEEEEvNT_6ParamsE)
        /*0380*/ 	.short	0x0210
        /*0382*/ 	.short	0x0470


	//----- nvinfo : EIATTR_SW_WAR
	.align		4
.L_43:
        /*0384*/ 	.byte	0x04, 0x36
        /*0386*/ 	.short	(.L_45 - .L_44)
.L_44:
        /*0388*/ 	.word	0x00000008
.L_45:


//--------------------- .nv.callgraph             --------------------------
	.section	.nv.callgraph,"",@"SHT_CUDA_CALLGRAPH"
	.align	4
	.sectionentsize	8
	.align		4
        /*0000*/ 	.word	0x00000000
	.align		4
        /*0004*/ 	.word	0xffffffff
	.align		4
        /*0008*/ 	.word	index@(_ZN7cutlass13device_kernelINS_4gemm6kernel13GemmUniversalIN4cute5tupleIJiiiiEEENS1_10collective13CollectiveMmaINS1_34MainloopSm90TmaGmmaWarpSpecializedILi8ENS5_IJNS4_1CILi1EEESB_SB_EEENS1_35KernelTmaWarpSpecializedCooperativeEEENS5_IJNSA_ILi256EEENSA_ILi176EEENSA_ILi64EEEEEEaNS5_IJlSB_lEEEaSJ_NS4_8TiledMMAINS4_8MMA_AtomIJNS4_4SM904GMMA26MMA_64x16x32_S32S8S8_SS_TNEEEENS4_6LayoutINS5_IJNSA_ILi2EEESB_SB_EEENS5_IJSB_NSA_ILi0EEEST_EEEEENS5_IJNS4_10UnderscoreESW_SW_EEEEENS4_13SM90_TMA_LOADENS4_14ComposedLayoutINS4_7SwizzleILi2ELi4ELi3EEENS4_18smem_ptr_flag_bitsILi8EEENSQ_INS5_IJNSA_ILi8EEESH_EEENS5_IJSH_SB_EEEEEEEvNS4_8identityESZ_S19_vS1A_EENS_8epilogue10collective6detail29Sm90TmaWarpSpecializedAdapterINS1D_15DefaultEpilogueIaSJ_SJ_NS1C_6thread17LinearCombinationIaLi1EiiLNS1H_9ScaleType4KindE0ELNS_15FloatRoundStyleE2EaEENS1_15EpilogueDefaultEEEEEvvEEEEvNT_6ParamsE)
	.align		4
        /*000c*/ 	.word	index@(__assertfail)
	.align		4
        /*0010*/ 	.word	0x00000000
	.align		4
        /*0014*/ 	.word	0xfffffffe
	.align		4
        /*0018*/ 	.word	0x00000000
	.align		4
        /*001c*/ 	.word	0xfffffffd
	.align		4
        /*0020*/ 	.word	0x00000000
	.align		4
        /*0024*/ 	.word	0xfffffffc


//--------------------- .nv.constant4             --------------------------
	.section	.nv.constant4,"a",@progbits
	.align	8
	.align		8
.nv.constant4:
        /*0000*/ 	.dword	__assertfail
	.align		8
        /*0008*/ 	.dword	__unnamed_1
	.align		8
        /*0010*/ 	.dword	_ZN39_INTERNAL_143a6d25_4_k_cu_4a46f7ca_87754cuda3std3__45__cpo5beginE
	.align		8
        /*0018*/ 	.dword	_ZN39_INTERNAL_143a6d25_4_k_cu_4a46f7ca_87754cuda3std3__45__cpo3endE
	.align		8
        /*0020*/ 	.dword	_ZN39_INTERNAL_143a6d25_4_k_cu_4a46f7ca_87754cuda3std3__45__cpo6cbeginE
	.align		8
        /*0028*/ 	.dword	_ZN39_INTERNAL_143a6d25_4_k_cu_4a46f7ca_87754cuda3std3__45__cpo4cendE
	.align		8
        /*0030*/ 	.dword	_ZN39_INTERNAL_143a6d25_4_k_cu_4a46f7ca_87754cuda3std3__441_GLOBAL__N__143a6d25_4_k_cu_4a46f7ca_87756ignoreE
	.align		8
        /*0038*/ 	.dword	_ZN39_INTERNAL_143a6d25_4_k_cu_4a46f7ca_87754cuda3std3__419piecewise_constructE
	.align		8
        /*0040*/ 	.dword	_ZN39_INTERNAL_143a6d25_4_k_cu_4a46f7ca_87754cuda3std3__48in_placeE
	.align		8
        /*0048*/ 	.dword	_ZN39_INTERNAL_143a6d25_4_k_cu_4a46f7ca_87754cuda3std6ranges3__45__cpo4swapE
	.align		8
        /*0050*/ 	.dword	_ZN39_INTERNAL_143a6d25_4_k_cu_4a46f7ca_87754cuda3std6ranges3__45__cpo9iter_moveE
	.align		8
        /*0058*/ 	.dword	_ZN39_INTERNAL_143a6d25_4_k_cu_4a46f7ca_87754cute7productE
	.align		8
        /*0060*/ 	.dword	_ZN39_INTERNAL_143a6d25_4_k_cu_4a46f7ca_87754cute1_E
	.align		8
        /*0068*/ 	.dword	$str$22
	.align		8
        /*0070*/ 	.dword	$str$23


//--------------------- .text._ZN7cutlass13device_kernelINS_4gemm6kernel13GemmUniversalIN4cute5tupleIJiiiiEEENS1_10collective13CollectiveMmaINS1_34MainloopSm90TmaGmmaWarpSpecializedILi8ENS5_IJNS4_1CILi1EEESB_SB_EEENS1_35KernelTmaWarpSpecializedCooperativeEEENS5_IJNSA_ILi256EEENSA_ILi176EEENSA_ILi64EEEEEEaNS5_IJlSB_lEEEaSJ_NS4_8TiledMMAINS4_8MMA_AtomIJNS4_4SM904GMMA26MMA_64x16x32_S32S8S8_SS_TNEEEENS4_6LayoutINS5_IJNSA_ILi2EEESB_SB_EEENS5_IJSB_NSA_ILi0EEEST_EEEEENS5_IJNS4_10UnderscoreESW_SW_EEEEENS4_13SM90_TMA_LOADENS4_14ComposedLayoutINS4_7SwizzleILi2ELi4ELi3EEENS4_18smem_ptr_flag_bitsILi8EEENSQ_INS5_IJNSA_ILi8EEESH_EEENS5_IJSH_SB_EEEEEEEvNS4_8identityESZ_S19_vS1A_EENS_8epilogue10collective6detail29Sm90TmaWarpSpecializedAdapterINS1D_15DefaultEpilogueIaSJ_SJ_NS1C_6thread17LinearCombinationIaLi1EiiLNS1H_9ScaleType4KindE0ELNS_15FloatRoundStyleE2EaEENS1_15EpilogueDefaultEEEEEvvEEEEvNT_6ParamsE --------------------------
	.section	.text._ZN7cutlass13device_kernelINS_4gemm6kernel13GemmUniversalIN4cute5tupleIJiiiiEEENS1_10collective13CollectiveMmaINS1_34MainloopSm90TmaGmmaWarpSpecializedILi8ENS5_IJNS4_1CILi1EEESB_SB_EEENS1_35KernelTmaWarpSpecializedCooperativeEEENS5_IJNSA_ILi256EEENSA_ILi176EEENSA_ILi64EEEEEEaNS5_IJlSB_lEEEaSJ_NS4_8TiledMMAINS4_8MMA_AtomIJNS4_4SM904GMMA26MMA_64x16x32_S32S8S8_SS_TNEEEENS4_6LayoutINS5_IJNSA_ILi2EEESB_SB_EEENS5_IJSB_NSA_ILi0EEEST_EEEEENS5_IJNS4_10UnderscoreESW_SW_EEEEENS4_13SM90_TMA_LOADENS4_14ComposedLayoutINS4_7SwizzleILi2ELi4ELi3EEENS4_18smem_ptr_flag_bitsILi8EEENSQ_INS5_IJNSA_ILi8EEESH_EEENS5_IJSH_SB_EEEEEEEvNS4_8identityESZ_S19_vS1A_EENS_8epilogue10collective6detail29Sm90TmaWarpSpecializedAdapterINS1D_15DefaultEpilogueIaSJ_SJ_NS1C_6thread17LinearCombinationIaLi1EiiLNS1H_9ScaleType4KindE0ELNS_15FloatRoundStyleE2EaEENS1_15EpilogueDefaultEEEEEvvEEEEvNT_6ParamsE,"ax",@progbits
	.align	128
.text._ZN7cutlass13device_kernelINS_4gemm6kernel13GemmUniversalIN4cute5tupleIJiiiiEEENS1_10collective13CollectiveMmaINS1_34MainloopSm90TmaGmmaWarpSpecializedILi8ENS5_IJNS4_1CILi1EEESB_SB_EEENS1_35KernelTmaWarpSpecializedCooperativeEEENS5_IJNSA_ILi256EEENSA_ILi176EEENSA_ILi64EEEEEEaNS5_IJlSB_lEEEaSJ_NS4_8TiledMMAINS4_8MMA_AtomIJNS4_4SM904GMMA26MMA_64x16x32_S32S8S8_SS_TNEEEENS4_6LayoutINS5_IJNSA_ILi2EEESB_SB_EEENS5_IJSB_NSA_ILi0EEEST_EEEEENS5_IJNS4_10UnderscoreESW_SW_EEEEENS4_13SM90_TMA_LOADENS4_14ComposedLayoutINS4_7SwizzleILi2ELi4ELi3EEENS4_18smem_ptr_flag_bitsILi8EEENSQ_INS5_IJNSA_ILi8EEESH_EEENS5_IJSH_SB_EEEEEEEvNS4_8identityESZ_S19_vS1A_EENS_8epilogue10collective6detail29Sm90TmaWarpSpecializedAdapterINS1D_15DefaultEpilogueIaSJ_SJ_NS1C_6thread17LinearCombinationIaLi1EiiLNS1H_9ScaleType4KindE0ELNS_15FloatRoundStyleE2EaEENS1_15EpilogueDefaultEEEEEvvEEEEvNT_6ParamsE:
        .type           _ZN7cutlass13device_kernelINS_4gemm6kernel13GemmUniversalIN4cute5tupleIJiiiiEEENS1_10collective13CollectiveMmaINS1_34MainloopSm90TmaGmmaWarpSpecializedILi8ENS5_IJNS4_1CILi1EEESB_SB_EEENS1_35KernelTmaWarpSpecializedCooperativeEEENS5_IJNSA_ILi256EEENSA_ILi176EEENSA_ILi64EEEEEEaNS5_IJlSB_lEEEaSJ_NS4_8TiledMMAINS4_8MMA_AtomIJNS4_4SM904GMMA26MMA_64x16x32_S32S8S8_SS_TNEEEENS4_6LayoutINS5_IJNSA_ILi2EEESB_SB_EEENS5_IJSB_NSA_ILi0EEEST_EEEEENS5_IJNS4_10UnderscoreESW_SW_EEEEENS4_13SM90_TMA_LOADENS4_14ComposedLayoutINS4_7SwizzleILi2ELi4ELi3EEENS4_18smem_ptr_flag_bitsILi8EEENSQ_INS5_IJNSA_ILi8EEESH_EEENS5_IJSH_SB_EEEEEEEvNS4_8identityESZ_S19_vS1A_EENS_8epilogue10collective6detail29Sm90TmaWarpSpecializedAdapterINS1D_15DefaultEpilogueIaSJ_SJ_NS1C_6thread17LinearCombinationIaLi1EiiLNS1H_9ScaleType4KindE0ELNS_15FloatRoundStyleE2EaEENS1_15EpilogueDefaultEEEEEvvEEEEvNT_6ParamsE,@function
        .size           _ZN7cutlass13device_kernelINS_4gemm6kernel13GemmUniversalIN4cute5tupleIJiiiiEEENS1_10collective13CollectiveMmaINS1_34MainloopSm90TmaGmmaWarpSpecializedILi8ENS5_IJNS4_1CILi1EEESB_SB_EEENS1_35KernelTmaWarpSpecializedCooperativeEEENS5_IJNSA_ILi256EEENSA_ILi176EEENSA_ILi64EEEEEEaNS5_IJlSB_lEEEaSJ_NS4_8TiledMMAINS4_8MMA_AtomIJNS4_4SM904GMMA26MMA_64x16x32_S32S8S8_SS_TNEEEENS4_6LayoutINS5_IJNSA_ILi2EEESB_SB_EEENS5_IJSB_NSA_ILi0EEEST_EEEEENS5_IJNS4_10UnderscoreESW_SW_EEEEENS4_13SM90_TMA_LOADENS4_14ComposedLayoutINS4_7SwizzleILi2ELi4ELi3EEENS4_18smem_ptr_flag_bitsILi8EEENSQ_INS5_IJNSA_ILi8EEESH_EEENS5_IJSH_SB_EEEEEEEvNS4_8identityESZ_S19_vS1A_EENS_8epilogue10collective6detail29Sm90TmaWarpSpecializedAdapterINS1D_15DefaultEpilogueIaSJ_SJ_NS1C_6thread17LinearCombinationIaLi1EiiLNS1H_9ScaleType4KindE0ELNS_15FloatRoundStyleE2EaEENS1_15EpilogueDefaultEEEEEvvEEEEvNT_6ParamsE,(.L_x_431 - _ZN7cutlass13device_kernelINS_4gemm6kernel13GemmUniversalIN4cute5tupleIJiiiiEEENS1_10collective13CollectiveMmaINS1_34MainloopSm90TmaGmmaWarpSpecializedILi8ENS5_IJNS4_1CILi1EEESB_SB_EEENS1_35KernelTmaWarpSpecializedCooperativeEEENS5_IJNSA_ILi256EEENSA_ILi176EEENSA_ILi64EEEEEEaNS5_IJlSB_lEEEaSJ_NS4_8TiledMMAINS4_8MMA_AtomIJNS4_4SM904GMMA26MMA_64x16x32_S32S8S8_SS_TNEEEENS4_6LayoutINS5_IJNSA_ILi2EEESB_SB_EEENS5_IJSB_NSA_ILi0EEEST_EEEEENS5_IJNS4_10UnderscoreESW_SW_EEEEENS4_13SM90_TMA_LOADENS4_14ComposedLayoutINS4_7SwizzleILi2ELi4ELi3EEENS4_18smem_ptr_flag_bitsILi8EEENSQ_INS5_IJNSA_ILi8EEESH_EEENS5_IJSH_SB_EEEEEEEvNS4_8identityESZ_S19_vS1A_EENS_8epilogue10collective6detail29Sm90TmaWarpSpecializedAdapterINS1D_15DefaultEpilogueIaSJ_SJ_NS1C_6thread17LinearCombinationIaLi1EiiLNS1H_9ScaleType4KindE0ELNS_15FloatRoundStyleE2EaEENS1_15EpilogueDefaultEEEEEvvEEEEvNT_6ParamsE)
        .other          _ZN7cutlass13device_kernelINS_4gemm6kernel13GemmUniversalIN4cute5tupleIJiiiiEEENS1_10collective13CollectiveMmaINS1_34MainloopSm90TmaGmmaWarpSpecializedILi8ENS5_IJNS4_1CILi1EEESB_SB_EEENS1_35KernelTmaWarpSpecializedCooperativeEEENS5_IJNSA_ILi256EEENSA_ILi176EEENSA_ILi64EEEEEEaNS5_IJlSB_lEEEaSJ_NS4_8TiledMMAINS4_8MMA_AtomIJNS4_4SM904GMMA26MMA_64x16x32_S32S8S8_SS_TNEEEENS4_6LayoutINS5_IJNSA_ILi2EEESB_SB_EEENS5_IJSB_NSA_ILi0EEEST_EEEEENS5_IJNS4_10UnderscoreESW_SW_EEEEENS4_13SM90_TMA_LOADENS4_14ComposedLayoutINS4_7SwizzleILi2ELi4ELi3EEENS4_18smem_ptr_flag_bitsILi8EEENSQ_INS5_IJNSA_ILi8EEESH_EEENS5_IJSH_SB_EEEEEEEvNS4_8identityESZ_S19_vS1A_EENS_8epilogue10collective6detail29Sm90TmaWarpSpecializedAdapterINS1D_15DefaultEpilogueIaSJ_SJ_NS1C_6thread17LinearCombinationIaLi1EiiLNS1H_9ScaleType4KindE0ELNS_15FloatRoundStyleE2EaEENS1_15EpilogueDefaultEEEEEvvEEEEvNT_6ParamsE,@"STO_CUDA_ENTRY STV_DEFAULT"
_ZN7cutlass13device_kernelINS_4gemm6kernel13GemmUniversalIN4cute5tupleIJiiiiEEENS1_10collective13CollectiveMmaINS1_34MainloopSm90TmaGmmaWarpSpecializedILi8ENS5_IJNS4_1CILi1EEESB_SB_EEENS1_35KernelTmaWarpSpecializedCooperativeEEENS5_IJNSA_ILi256EEENSA_ILi176EEENSA_ILi64EEEEEEaNS5_IJlSB_lEEEaSJ_NS4_8TiledMMAINS4_8MMA_AtomIJNS4_4SM904GMMA26MMA_64x16x32_S32S8S8_SS_TNEEEENS4_6LayoutINS5_IJNSA_ILi2EEESB_SB_EEENS5_IJSB_NSA_ILi0EEEST_EEEEENS5_IJNS4_10UnderscoreESW_SW_EEEEENS4_13SM90_TMA_LOADENS4_14ComposedLayoutINS4_7SwizzleILi2ELi4ELi3EEENS4_18smem_ptr_flag_bitsILi8EEENSQ_INS5_IJNSA_ILi8EEESH_EEENS5_IJSH_SB_EEEEEEEvNS4_8identityESZ_S19_vS1A_EENS_8epilogue10collective6detail29Sm90TmaWarpSpecializedAdapterINS1D_15DefaultEpilogueIaSJ_SJ_NS1C_6thread17LinearCombinationIaLi1EiiLNS1H_9ScaleType4KindE0ELNS_15FloatRoundStyleE2EaEENS1_15EpilogueDefaultEEEEEvvEEEEvNT_6ParamsE:
[----:B------:R-:W0:Y:S01]  /*0000*/  LDC R1, c[0x0][0x28] ;  /* 0x00000a00ff017b82 */ /* 0x000e220000000800 */
[----:B------:R-:W1:Y:S01]  /*0010*/  S2R R2, SR_TID.X ;  /* 0x0000000000027919 */ /* 0x000e620000002100 */
[----:B------:R-:W-:Y:S01]  /*0020*/  ELECT P0, URZ, PT ;  /* 0x00000000003f782f */ /* 0x000fe20003800000 */
[----:B------:R-:W-:Y:S01]  /*0030*/  BSSY B0, `(.L_x_0) ;  /* 0x0000015000007945 */ /* 0x000fe20003800000 */
[--C-:B-1----:R-:W-:Y:S02]  /*0040*/  SHF.R.U32.HI R0, RZ, 0x5, R2.reuse ;  /* 0x00000005ff007819 */ /* 0x102fe40000011602 */
[----:B------:R-:W-:-:S03]  /*0050*/  SHF.R.U32.HI R3, RZ, 0x7, R2 ;  /* 0x00000007ff037819 */ /* 0x000fc60000011602 */
[----:B------:R-:W1:Y:S04]  /*0060*/  SHFL.IDX PT, R4, R0, RZ, 0x1f ;  /* 0x00001fff00047589 */ /* 0x000e6800000e0000 */
[----:B------:R-:W2:Y:S01]  /*0070*/  SHFL.IDX PT, R3, R3, RZ, 0x1f ;  /* 0x00001fff03037589 */ /* 0x000ea200000e0000 */
[----:B-1----:R-:W-:Y:S02]  /*0080*/  R2UR UR10, R4 ;  /* 0x00000000040a72ca */ /* 0x002fe400000e0000 */
[----:B--2---:R-:W-:-:S11]  /*0090*/  R2UR UR5, R3 ;  /* 0x00000000030572ca */ /* 0x004fd600000e0000 */
[----:B------:R-:W-:Y:S02]  /*00a0*/  USHF.R.S32.HI UR4, URZ, 0x1f, UR10 ;  /* 0x0000001f3f047899 */ /* 0x000fe4000801140a */
[----:B------:R-:W-:Y:S02]  /*00b0*/  ISETP.NE.OR P0, PT, RZ, UR10, !P0 ;  /* 0x0000000aff007c0c */ /* 0x000fe4000c705670 */
[----:B------:R-:W-:-:S04]  /*00c0*/  ULEA.HI UR4, UR4, UR10, URZ, 0x2 ;  /* 0x0000000a04047291 */ /* 0x000fc8000f8f103f */
[----:B------:R-:W-:-:S04]  /*00d0*/  ULOP3.LUT UR4, UR4, 0xfffffffc, URZ, 0xc0, !UPT ;  /* 0xfffffffc04047892 */ /* 0x000fc8000f8ec03f */
[----:B------:R-:W-:-:S03]  /*00e0*/  UIADD3 UR10, UR10, -UR4, URZ ;  /* 0x800000040a0a7290 */ /* 0x000fc6000fffe03f */
[----:B0-----:R-:W-:Y:S09]  /*00f0*/  @P0 BRA `(.L_x_1) ;  /* 0x0000000000200947 */ /* 0x001ff20003800000 */
[----:B------:R-:W-:Y:S02]  /*0100*/  ULDC.64 UR6, c[0x0][0x198] ;  /* 0x0000660000067ab9 */ /* 0x000fe40000000a00 */
[----:B------:R-:W-:Y:S02]  /*0110*/  UIADD3 UR8, UP0, UR6, 0xf0, URZ ;  /* 0x000000f006087890 */ /* 0x000fe4000ff1e03f */
[----:B------:R-:W-:Y:S02]  /*0120*/  UIADD3 UR6, UP1, UR6, 0x1f0, URZ ;  /* 0x000001f006067890 */ /* 0x000fe4000ff3e03f */
[----:B------:R-:W-:Y:S02]  /*0130*/  UIADD3.X UR9, URZ, UR7, URZ, UP0, !UPT ;  /* 0x000000073f097290 */ /* 0x000fe400087fe43f */
[----:B------:R-:W-:-:S07]  /*0140*/  UIADD3.X UR7, URZ, UR7, URZ, UP1, !UPT ;  /* 0x000000073f077290 */ /* 0x000fce0008ffe43f */
[----:B------:R0:W-:Y:S02]  /*0150*/  UTMACCTL.PF [UR8] ;  /* 0x00000000080079b9 */ /* 0x0001e40008040000 */
[----:B------:R0:W-:Y:S02]  /*0160*/  UTMACCTL.PF [UR6] ;  /* 0x00000000060079b9 */ /* 0x0001e40008040000 */
[----:B0-----:R-:W-:Y:S01]  /*0170*/  NOP ;  /* 0x0000000000007918 */ /* 0x001fe20000000000 */
.L_x_1:
[----:B------:R-:W-:Y:S05]  /*0180*/  BSYNC B0 ;  /* 0x0000000000007941 */ /* 0x000fea0003800000 */
.L_x_0:
[----:B------:R-:W0:Y:S01]  /*0190*/  SHFL.IDX PT, R3, R0, RZ, 0x1f ;  /* 0x00001fff00037589 */ /* 0x000e2200000e0000 */
[----:B------:R-:W-:Y:S01]  /*01a0*/  UISETP.NE.AND UP0, UPT, UR10, 0x3, UPT ;  /* 0x000000030a00788c */ /* 0x000fe2000bf05270 */
[----:B------:R-:W-:Y:S01]  /*01b0*/  ISETP.NE.AND P1, PT, RZ, UR5, PT ;  /* 0x00000005ff007c0c */ /* 0x000fe2000bf25270 */
[----:B------:R-:W-:Y:S02]  /*01c0*/  UIADD3 UR18, UR5, -0x1, URZ ;  /* 0xffffffff05127890 */ /* 0x000fe4000fffe03f */
[----:B------:R-:W-:Y:S02]  /*01d0*/  UISETP.EQ.OR UP0, UPT, UR10, URZ, !UP0 ;  /* 0x0000003f0a00728c */ /* 0x000fe4000c702670 */
[----:B------:R-:W-:Y:S02]  /*01e0*/  UISETP.GE.U32.AND UP1, UPT, UR18, 0x2, UPT ;  /* 0x000000021200788c */ /* 0x000fe4000bf26070 */
[----:B------:R-:W-:-:S04]  /*01f0*/  UISETP.EQ.AND UP0, UPT, UR5, URZ, UP0 ;  /* 0x0000003f0500728c */ /* 0x000fc80008702270 */
[----:B------:R-:W-:-:S04]  /*0200*/  USEL UR56, URZ, 0x1, !UP0 ;  /* 0x000000013f387887 */ /* 0x000fc8000c000000 */
[----:B------:R-:W-:Y:S01]  /*0210*/  USEL UR56, UR56, 0x2, UP1 ;  /* 0x0000000238387887 */ /* 0x000fe20008800000 */
[----:B0-----:R-:W-:-:S13]  /*0220*/  ISETP.NE.AND P0, PT, R3, RZ, PT ;  /* 0x000000ff0300720c */ /* 0x001fda0003f05270 */
[----:B------:R-:W-:Y:S05]  /*0230*/  @P0 BRA `(.L_x_2) ;  /* 0x0000000000840947 */ /* 0x000fea0003800000 */
[----:B------:R-:W-:Y:S01]  /*0240*/  ELECT P0, URZ, PT ;  /* 0x00000000003f782f */ /* 0x000fe20003800000 */
[----:B------:R-:W-:-:S12]  /*0250*/  BSSY B0, `(.L_x_2) ;  /* 0x000001f000007945 */ /* 0x000fd80003800000 */
[----:B------:R-:W-:Y:S05]  /*0260*/  @!P0 BRA `(.L_x_3) ;  /* 0x0000000000748947 */ /* 0x000fea0003800000 */
[----:B------:R-:W0:Y:S01]  /*0270*/  S2UR UR8, SR_CgaCtaId ;  /* 0x00000000000879c3 */ /* 0x000e220000008800 */
[----:B------:R-:W-:Y:S01]  /*0280*/  UMOV UR4, 0x400 ;  /* 0x0000040000047882 */ /* 0x000fe20000000000 */
[----:B------:R-:W-:Y:S01]  /*0290*/  UMOV UR5, 0x1 ;  /* 0x0000000100057882 */ /* 0x000fe20000000000 */
[----:B------:R-:W-:Y:S02]  /*02a0*/  UMOV UR6, 0x100 ;  /* 0x0000010000067882 */ /* 0x000fe40000000000 */
[----:B------:R-:W-:-:S04]  /*02b0*/  UIADD3 UR6, -UR6, 0x100000, URZ ;  /* 0x0010000006067890 */ /* 0x000fc8000fffe13f */
[----:B------:R-:W-:Y:S02]  /*02c0*/  USHF.L.U32 UR7, UR6, 0xb, URZ ;  /* 0x0000000b06077899 */ /* 0x000fe4000800063f */
[----:B------:R-:W-:Y:S02]  /*02d0*/  USHF.L.U32 UR6, UR6, 0x1, URZ ;  /* 0x0000000106067899 */ /* 0x000fe4000800063f */
[----:B0-----:R-:W-:Y:S02]  /*02e0*/  ULEA UR8, UR8, UR4, 0x18 ;  /* 0x0000000408087291 */ /* 0x001fe4000f8ec03f */
[----:B------:R-:W-:-:S04]  /*02f0*/  UIADD3 UR4, -UR5, 0x100000, URZ ;  /* 0x0010000005047890 */ /* 0x000fc8000fffe13f */
[----:B------:R-:W-:Y:S02]  /*0300*/  USHF.L.U32 UR5, UR4, 0xb, URZ ;  /* 0x0000000b04057899 */ /* 0x000fe4000800063f */
[----:B------:R-:W-:Y:S01]  /*0310*/  USHF.L.U32 UR4, UR4, 0x1, URZ ;  /* 0x0000000104047899 */ /* 0x000fe2000800063f */
[----:B------:R-:W0:Y:S11]  /*0320*/  FENCE.VIEW.ASYNC.S ;  /* 0x00000000000073c6 */ /* 0x000e360000000000 */
[----:B0-----:R0:W1:Y:S01]  /*0330*/  SYNCS.EXCH.64 URZ, [UR8], UR4 ;  /* 0x00000004083f75b2 */ /* 0x0010620008000100 */
[----:B------:R0:W2:Y:S01]  /*0340*/  SYNCS.EXCH.64 URZ, [UR8+0x40], UR6 ;  /* 0x00004006083f75b2 */ /* 0x0000a20008000100 */
[----:B------:R0:W3:Y:S01]  /*0350*/  SYNCS.EXCH.64 URZ, [UR8+0x8], UR4 ;  /* 0x00000804083f75b2 */ /* 0x0000e20008000100 */
[----:B------:R0:W4:Y:S01]  /*0360*/  SYNCS.EXCH.64 URZ, [UR8+0x48], UR6 ;  /* 0x00004806083f75b2 */ /* 0x0001220008000100 */
[----:B------:R0:W0:Y:S01]  /*0370*/  SYNCS.EXCH.64 URZ, [UR8+0x10], UR4 ;  /* 0x00001004083f75b2 */ /* 0x0000220008000100 */
        /* <DEDUP_REMOVED lines=11> */
[----:B------:R-:W-:Y:S01]  /*0430*/  NOP ;  /* 0x0000000000007918 */ /* 0x000fe20000000000 */
.L_x_3:
[----:B0-----:R-:W-:Y:S05]  /*0440*/  BSYNC B0 ;  /* 0x0000000000007941 */ /* 0x001fea0003800000 */
.L_x_2:
[----:B------:R-:W0:Y:S01]  /*0450*/  SHFL.IDX PT, R0, R0, RZ, 0x1f ;  /* 0x00001fff00007589 */ /* 0x000e2200000e0000 */
[----:B------:R-:W-:Y:S01]  /*0460*/  ELECT P0, URZ, PT ;  /* 0x00000000003f782f */ /* 0x000fe20003800000 */
[----:B------:R-:W5:Y:S01]  /*0470*/  S2UR UR17, SR_CTAID.Y ;  /* 0x00000000001179c3 */ /* 0x000f620000002600 */
[----:B------:R-:W-:Y:S01]  /*0480*/  ULDC UR5, c[0x0][0x65c] ;  /* 0x0001970000057ab9 */ /* 0x000fe20000000800 */
[----:B------:R-:W-:Y:S01]  /*0490*/  UMOV UR12, 0x20 ;  /* 0x00000020000c7882 */ /* 0x000fe20000000000 */
[----:B------:R-:W-:Y:S01]  /*04a0*/  UISETP.NE.AND UP2, UPT, UR5, 0x1, UPT ;  /* 0x000000010500788c */ /* 0x000fe2000bf45270 */
[----:B------:R-:W-:Y:S01]  /*04b0*/  NOP ;  /* 0x0000000000007918 */ /* 0x000fe20000000000 */
[----:B------:R-:W-:Y:S02]  /*04c0*/  NOP ;  /* 0x0000000000007918 */ /* 0x000fe40000000000 */
[----:B------:R-:W-:Y:S01]  /*04d0*/  UP2UR UR61, UPR, URZ, 0x4 ;  /* 0x000000043f3d7883 */ /* 0x000fe20008000000 */
[----:B------:R-:W1:Y:S01]  /*04e0*/  S2UR UR4, SR_CTAID.X ;  /* 0x00000000000479c3 */ /* 0x000e620000002500 */
[----:B------:R-:W-:-:S02]  /*04f0*/  PLOP3.LUT P2, PT, PT, PT, UP2, 0x80, 0x0 ;  /* 0x000000000000781c */ /* 0x000fc40003f4f028 */
[----:B------:R-:W-:Y:S02]  /*0500*/  PLOP3.LUT P3, PT, PT, PT, UP2, 0x80, 0x0 ;  /* 0x000000000000781c */ /* 0x000fe40003f6f028 */
[----:B------:R-:W-:Y:S01]  /*0510*/  PLOP3.LUT P4, PT, PT, PT, UP2, 0x80, 0x0 ;  /* 0x000000000000781c */ /* 0x000fe20003f8f028 */
[----:B------:R-:W-:Y:S01]  /*0520*/  @UP2 ULDC UR14, c[0x0][0x10] ;  /* 0x00000400000e2ab9 */ /* 0x000fe20000000800 */
[----:B------:R-:W-:Y:S01]  /*0530*/  @UP2 UMOV UR9, URZ ;  /* 0x0000003f00092c82 */ /* 0x000fe20008000000 */
[----:B------:R-:W-:Y:S01]  /*0540*/  @!UP2 ULDC UR11, c[0x0][0xc] ;  /* 0x00000300000baab9 */ /* 0x000fe20000000800 */
[----:B0-----:R-:W-:Y:S01]  /*0550*/  ISETP.NE.OR P0, PT, R0, RZ, !P0 ;  /* 0x000000ff0000720c */ /* 0x001fe20004705670 */
[----:B-----5:R-:W-:Y:S02]  /*0560*/  @UP2 UMOV UR7, UR17 ;  /* 0x0000001100072c82 */ /* 0x020fe40008000000 */
[----:B------:R-:W-:Y:S01]  /*0570*/  @UP2 UMOV UR8, UR7 ;  /* 0x0000000700082c82 */ /* 0x000fe20008000000 */
[----:B------:R-:W-:Y:S01]  /*0580*/  @!UP2 UMOV UR7, UR17 ;  /* 0x000000110007ac82 */ /* 0x000fe20008000000 */
[----:B-1----:R-:W-:-:S08]  /*0590*/  @UP2 UIMAD.WIDE.U32 UR14, UR4, UR14, UR8 ;  /* 0x0000000e040e22a5 */ /* 0x002fd0000f8e0008 */
[----:B------:R-:W-:Y:S01]  /*05a0*/  VOTEU.ALL UP0, P0 ;  /* 0x00000000003f7886 */ /* 0x000fe20000000000 */
[----:B------:R-:W-:Y:S01]  /*05b0*/  VOTEU.ALL UP1, P0 ;  /* 0x00000000003f7886 */ /* 0x000fe20000020000 */
[----:B------:R-:W-:-:S03]  /*05c0*/  IMAD.U32 R17, RZ, RZ, UR15 ;  /* 0x0000000fff117e24 */ /* 0x000fc6000f8e00ff */
[----:B------:R-:W0:Y:S01]  /*05d0*/  @!UP0 S2UR UR6, SR_CgaCtaId ;  /* 0x00000000000689c3 */ /* 0x000e220000008800 */
[----:B------:R-:W-:Y:S01]  /*05e0*/  @!UP0 UMOV UR5, 0x400 ;  /* 0x0000040000058882 */ /* 0x000fe20000000000 */
[----:B------:R-:W-:-:S04]  /*05f0*/  @!UP0 UIADD3 UR12, -UR12, 0x100000, URZ ;  /* 0x001000000c0c8890 */ /* 0x000fc8000fffe13f */
[----:B------:R-:W-:Y:S02]  /*0600*/  @!UP0 USHF.L.U32 UR13, UR12, 0xb, URZ ;  /* 0x0000000b0c0d8899 */ /* 0x000fe4000800063f */
[----:B------:R-:W-:Y:S01]  /*0610*/  @!UP0 USHF.L.U32 UR12, UR12, 0x1, URZ ;  /* 0x000000010c0c8899 */ /* 0x000fe2000800063f */
[----:B------:R-:W-:Y:S01]  /*0620*/  IMAD.U32 R16, RZ, RZ, UR14 ;  /* 0x0000000eff107e24 */ /* 0x000fe2000f8e00ff */
[----:B0-----:R-:W-:Y:S01]  /*0630*/  @!UP0 ULEA UR16, UR6, UR5, 0x18 ;  /* 0x0000000506108291 */ /* 0x001fe2000f8ec03f */
[----:B------:R-:W-:Y:S02]  /*0640*/  VOTEU.ALL UP0, P0 ;  /* 0x00000000003f7886 */ /* 0x000fe40000000000 */
[----:B------:R-:W-:Y:S01]  /*0650*/  UMOV UR5, URZ ;  /* 0x0000003f00057c82 */ /* 0x000fe20008000000 */
[----:B------:R-:W-:Y:S01]  /*0660*/  @UP2 UMOV UR6, URZ ;  /* 0x0000003f00062c82 */ /* 0x000fe20008000000 */
[----:B------:R-:W-:Y:S01]  /*0670*/  @!UP2 UIMAD.WIDE.U32 UR8, UR11, UR7, UR4 ;  /* 0x000000070b08a2a5 */ /* 0x000fe2000f8e0004 */
[----:B------:R-:W-:Y:S01]  /*0680*/  PLOP3.LUT P0, PT, PT, PT, UP2, 0x80, 0x0 ;  /* 0x000000000000781c */ /* 0x000fe20003f0f028 */
[----:B------:R-:W-:-:S04]  /*0690*/  @UP2 UIADD3 UR6, UR15, UR6, URZ ;  /* 0x000000060f062290 */ /* 0x000fc8000fffe03f */
[----:B------:R-:W-:Y:S01]  /*06a0*/  IMAD.U32 R4, RZ, RZ, UR8 ;  /* 0x00000008ff047e24 */ /* 0x000fe2000f8e00ff */
[----:B------:R-:W0:Y:S02]  /*06b0*/  FENCE.VIEW.ASYNC.S ;  /* 0x00000000000073c6 */ /* 0x000e240000000000 */
[----:B0-----:R0:W2:Y:S01]  /*06c0*/  @!UP0 SYNCS.EXCH.64 URZ, [UR16+0x90], UR12 ;  /* 0x0000900c103f85b2 */ /* 0x0010a20008000100 */
[----:B------:R-:W-:Y:S02]  /*06d0*/  IMAD.U32 R7, RZ, RZ, UR9 ;  /* 0x00000009ff077e24 */ /* 0x000fe4000f8e00ff */
[----:B------:R-:W-:Y:S02]  /*06e0*/  @P2 IMAD.U32 R17, RZ, RZ, UR6 ;  /* 0x00000006ff112e24 */ /* 0x000fe4000f8e00ff */
[----:B------:R-:W-:Y:S02]  /*06f0*/  IMAD.U32 R5, RZ, RZ, UR9 ;  /* 0x00000009ff057e24 */ /* 0x000fe4000f8e00ff */
[----:B------:R-:W-:-:S02]  /*0700*/  IMAD.U32 R6, RZ, RZ, UR8 ;  /* 0x00000008ff067e24 */ /* 0x000fc4000f8e00ff */
[----:B------:R-:W-:Y:S02]  /*0710*/  @!P3 IMAD.MOV.U32 R16, RZ, RZ, R4 ;  /* 0x000000ffff10b224 */ /* 0x000fe400078e0004 */
[----:B------:R-:W-:Y:S01]  /*0720*/  @!P4 IMAD.MOV.U32 R17, RZ, RZ, R7 ;  /* 0x000000ffff11c224 */ /* 0x000fe200078e0007 */
[----:B------:R0:W2:Y:S01]  /*0730*/  @!UP1 SYNCS.EXCH.64 URZ, [UR16+0x98], UR12 ;  /* 0x0000980c103f95b2 */ /* 0x0000a20008000100 */
[----:B------:R-:W-:Y:S01]  /*0740*/  NOP ;  /* 0x0000000000007918 */ /* 0x000fe20000000000 */
[----:B--234-:R-:W-:Y:S06]  /*0750*/  BAR.SYNC.DEFER_BLOCKING 0x0 ;  /* 0x0000000000007b1d */ /* 0x01cfec0000010000 */
[----:B------:R-:W-:Y:S05]  /*0760*/  @!P1 BRA `(.L_x_4) ;  /* 0x000000c400a49947 */ /* 0x000fea0003800000 */
[----:B------:R-:W-:-:S06]  /*0770*/  UISETP.GT.U32.AND UP0, UPT, UR18, 0x1, UPT ;  /* 0x000000011200788c */ /* 0x000fcc000bf04070 */
[----:B------:R-:W-:-:S13]  /*0780*/  PLOP3.LUT P0, PT, PT, PT, UP0, 0x80, 0x0 ;  /* 0x000000000000781c */ /* 0x000fda0003f0f008 */
[----:B0-----:R-:W-:Y:S05]  /*0790*/  @P0 EXIT ;  /* 0x000000000000094d */ /* 0x001fea0003800000 */
[----:B------:R-:W-:Y:S01]  /*07a0*/  ULDC.64 UR8, c[0x0][0x650] ;  /* 0x0001940000087ab9 */ /* 0x000fe20000000a00 */
[----:B------:R-:W-:Y:S01]  /*07b0*/  UMOV UR6, 0xffffffff ;  /* 0xffffffff00067882 */ /* 0x000fe20000000000 */
[----:B------:R-:W-:Y:S01]  /*07c0*/  ISETP.GE.U32.AND P0, PT, R16, UR8, PT ;  /* 0x0000000810007c0c */ /* 0x000fe2000bf06070 */
[----:B------:R-:W-:Y:S01]  /*07d0*/  UMOV UR8, 0xffffffff ;  /* 0xffffffff00087882 */ /* 0x000fe20000000000 */
[----:B------:R-:W-:Y:S01]  /*07e0*/  UMOV UR58, 0xffffffff ;  /* 0xffffffff003a7882 */ /* 0x000fe20000000000 */
[----:B------:R-:W-:Y:S01]  /*07f0*/  IMAD.U32 R19, RZ, RZ, UR8 ;  /* 0x00000008ff137e24 */ /* 0x000fe2000f8e00ff */
[----:B------:R-:W-:Y:S01]  /*0800*/  ISETP.GE.U32.AND.EX P0, PT, R17, UR9, PT, P0 ;  /* 0x0000000911007c0c */ /* 0x000fe2000bf06100 */
[----:B------:R-:W-:Y:S01]  /*0810*/  IMAD.U32 R18, RZ, RZ, UR6 ;  /* 0x00000006ff127e24 */ /* 0x000fe2000f8e00ff */
[----:B------:R-:W-:-:S11]  /*0820*/  PRMT R0, RZ, 0x7610, R0 ;  /* 0x00007610ff007816 */ /* 0x000fd60000000000 */
[----:B------:R-:W-:Y:S05]  /*0830*/  @P0 BRA `(.L_x_5) ;  /* 0x0000000400880947 */ /* 0x000fea0003800000 */
[----:B------:R-:W-:Y:S01]  /*0840*/  I2FP.F32.U32 R0, UR4 ;  /* 0x0000000400007c45 */ /* 0x000fe20008201000 */
[----:B------:R-:W-:Y:S01]  /*0850*/  ULDC.64 UR16, c[0x0][0x628] ;  /* 0x00018a0000107ab9 */ /* 0x000fe20000000a00 */
[----:B------:R-:W-:Y:S01]  /*0860*/  ULDC UR6, c[0x0][0x150] ;  /* 0x0000540000067ab9 */ /* 0x000fe20000000800 */
[----:B------:R-:W-:Y:S01]  /*0870*/  ISETP.NE.U32.AND P0, PT, RZ, UR16, PT ;  /* 0x00000010ff007c0c */ /* 0x000fe2000bf05070 */
[----:B------:R-:W-:Y:S01]  /*0880*/  ULDC UR15, c[0x0][0x630] ;  /* 0x00018c00000f7ab9 */ /* 0x000fe20000000800 */
[----:B------:R-:W-:Y:S01]  /*0890*/  FMUL R0, R0, UR6 ;  /* 0x0000000600007c20 */ /* 0x000fe20008400000 */
[----:B------:R-:W-:Y:S01]  /*08a0*/  R2UR UR18, R16 ;  /* 0x00000000101272ca */ /* 0x000fe200000e0000 */
[----:B------:R-:W-:Y:S01]  /*08b0*/  ULDC UR20, c[0x0][0x154] ;  /* 0x0000550000147ab9 */ /* 0x000fe20000000800 */
[----:B------:R-:W-:Y:S01]  /*08c0*/  ISETP.NE.AND.EX P0, PT, RZ, UR17, PT, P0 ;  /* 0x00000011ff007c0c */ /* 0x000fe2000bf05300 */
[----:B------:R0:W1:Y:S01]  /*08d0*/  F2I.U32.TRUNC.NTZ R3, R0 ;  /* 0x0000000000037305 */ /* 0x000062000020f000 */
[----:B------:R-:W-:-:S02]  /*08e0*/  R2UR UR19, R17 ;  /* 0x00000000111372ca */ /* 0x000fc400000e0000 */
[----:B------:R-:W-:Y:S02]  /*08f0*/  R2UR UR8, R16 ;  /* 0x00000000100872ca */ /* 0x000fe400000e0000 */
[----:B------:R-:W-:-:S07]  /*0900*/  R2UR UR9, R17 ;  /* 0x00000000110972ca */ /* 0x000fce00000e0000 */
[----:B0-----:R-:W-:Y:S08]  /*0910*/  @!P0 BRA `(.L_x_6) ;  /* 0x0000000000308947 */ /* 0x001ff00003800000 */
[----:B------:R-:W-:Y:S01]  /*0920*/  R2UR UR8, R16 ;  /* 0x00000000100872ca */ /* 0x000fe200000e0000 */
[----:B------:R-:W-:Y:S01]  /*0930*/  ULDC UR6, c[0x0][0x634] ;  /* 0x00018d0000067ab9 */ /* 0x000fe20000000800 */
[----:B------:R-:W-:-:S11]  /*0940*/  R2UR UR14, R17 ;  /* 0x00000000110e72ca */ /* 0x000fd600000e0000 */
[----:B------:R-:W-:-:S04]  /*0950*/  UIADD3 UR6, UP0, UR8, UR6, URZ ;  /* 0x0000000608067290 */ /* 0x000fc8000ff1e03f */
[----:B------:R-:W-:-:S04]  /*0960*/  UIADD3.X UR14, URZ, UR14, URZ, UP0, !UPT ;  /* 0x0000000e3f0e7290 */ /* 0x000fc800087fe43f */
[----:B------:R-:W-:-:S04]  /*0970*/  UIMAD.WIDE.U32 UR8, UR14, UR16, URZ ;  /* 0x000000100e0872a5 */ /* 0x000fc8000f8e003f */
[----:B------:R-:W-:Y:S02]  /*0980*/  UIMAD.WIDE.U32 UR10, UP0, UR6, UR17, UR8 ;  /* 0x00000011060a72a5 */ /* 0x000fe4000f800008 */
[----:B------:R-:W-:Y:S02]  /*0990*/  UIMAD.WIDE.U32 UR8, UR6, UR16, URZ ;  /* 0x00000010060872a5 */ /* 0x000fe4000f8e003f */
[----:B------:R-:W-:Y:S02]  /*09a0*/  UIADD3.X UR13, URZ, URZ, URZ, UP0, !UPT ;  /* 0x0000003f3f0d7290 */ /* 0x000fe400087fe43f */
[----:B------:R-:W-:Y:S01]  /*09b0*/  UIADD3 URZ, UP0, UR9, UR10, URZ ;  /* 0x0000000a093f7290 */ /* 0x000fe2000ff1e03f */
[----:B------:R-:W-:-:S03]  /*09c0*/  UMOV UR12, UR11 ;  /* 0x0000000b000c7c82 */ /* 0x000fc60008000000 */
[----:B------:R-:W-:-:S12]  /*09d0*/  UIMAD.WIDE.U32.X UR8, UR14, UR17, UR12, UP0 ;  /* 0x000000110e0872a5 */ /* 0x000fd800080e040c */
.L_x_6:
[----:B------:R-:W-:Y:S01]  /*09e0*/  USHF.R.U64 UR58, UR8, UR15, UR9 ;  /* 0x0000000f083a7299 */ /* 0x000fe20008001209 */
[----:B------:R-:W-:Y:S01]  /*09f0*/  I2FP.F32.U32 R0, UR7 ;  /* 0x0000000700007c45 */ /* 0x000fe20008201000 */
[----:B------:R-:W-:Y:S01]  /*0a00*/  USHF.R.U32.HI UR5, URZ, UR15, UR9 ;  /* 0x0000000f3f057299 */ /* 0x000fe20008011609 */
[----:B-1----:R-:W-:Y:S01]  /*0a10*/  R2UR UR12, R3 ;  /* 0x00000000030c72ca */ /* 0x002fe200000e0000 */
[----:B------:R-:W-:Y:S02]  /*0a20*/  UIADD3 UR6, UP0, URZ, -UR58, URZ ;  /* 0x8000003a3f067290 */ /* 0x000fe4000ff1e03f */
[----:B------:R-:W-:Y:S01]  /*0a30*/  FMUL R0, R0, UR20 ;  /* 0x0000001400007c20 */ /* 0x000fe20008400000 */
[----:B------:R-:W-:Y:S01]  /*0a40*/  ULDC.64 UR8, c[0x0][0x620] ;  /* 0x0001880000087ab9 */ /* 0x000fe20000000a00 */
[----:B------:R-:W-:Y:S01]  /*0a50*/  UIADD3.X UR5, URZ, ~UR5, URZ, UP0, !UPT ;  /* 0x800000053f057290 */ /* 0x000fe200087fe43f */
[----:B------:R-:W-:Y:S01]  /*0a60*/  UMOV UR10, UR18 ;  /* 0x00000012000a7c82 */ /* 0x000fe20008000000 */
[----:B------:R-:W-:-:S02]  /*0a70*/  UMOV UR11, UR19 ;  /* 0x00000013000b7c82 */ /* 0x000fc40008000000 */
[----:B------:R-:W-:Y:S01]  /*0a80*/  UIMAD UR5, UR5, UR8, URZ ;  /* 0x00000008050572a4 */ /* 0x000fe2000f8e023f */
[----:B------:R-:W0:Y:S01]  /*0a90*/  F2I.U32.TRUNC.NTZ R0, R0 ;  /* 0x0000000000007305 */ /* 0x000e22000020f000 */
[----:B------:R-:W-:Y:S02]  /*0aa0*/  UIMAD.WIDE.U32 UR10, UR6, UR8, UR10 ;  /* 0x00000008060a72a5 */ /* 0x000fe4000f8e000a */
[----:B------:R-:W-:Y:S01]  /*0ab0*/  UIMAD UR6, UR6, UR9, UR5 ;  /* 0x00000009060672a4 */ /* 0x000fe2000f8e0205 */
[----:B------:R-:W-:Y:S01]  /*0ac0*/  ULDC UR21, c[0x0][0x658] ;  /* 0x0001960000157ab9 */ /* 0x000fe20000000800 */
[----:B------:R-:W-:Y:S02]  /*0ad0*/  UMOV UR19, 0xffffffff ;  /* 0xffffffff00137882 */ /* 0x000fe40000000000 */
[----:B------:R-:W-:Y:S01]  /*0ae0*/  UIADD3 UR6, UR11, UR6, URZ ;  /* 0x000000060b067290 */ /* 0x000fe2000fffe03f */
[----:B------:R-:W-:Y:S01]  /*0af0*/  ULDC UR15, c[0x0][0x618] ;  /* 0x00018600000f7ab9 */ /* 0x000fe20000000800 */
[----:B------:R-:W-:Y:S01]  /*0b00*/  ULDC.64 UR8, c[0x0][0x640] ;  /* 0x0001900000087ab9 */ /* 0x000fe20000000a00 */
[----:B------:R-:W-:Y:S01]  /*0b10*/  USHF.L.U32 UR11, UR19, UR21, URZ ;  /* 0x00000015130b7299 */ /* 0x000fe2000800063f */
[----:B------:R-:W-:Y:S01]  /*0b20*/  ISETP.NE.U32.AND P0, PT, RZ, UR8, PT ;  /* 0x00000008ff007c0c */ /* 0x000fe2000bf05070 */
[----:B------:R-:W-:-:S02]  /*0b30*/  USHF.R.U64 UR19, UR10, UR15, UR6 ;  /* 0x0000000f0a137299 */ /* 0x000fc40008001206 */
[----:B------:R-:W-:Y:S01]  /*0b40*/  USHF.R.U32.HI UR10, URZ, UR15, UR6 ;  /* 0x0000000f3f0a7299 */ /* 0x000fe20008011606 */
[----:B0-----:R-:W-:Y:S01]  /*0b50*/  R2UR UR14, R0 ;  /* 0x00000000000e72ca */ /* 0x001fe200000e0000 */
[----:B------:R-:W-:Y:S01]  /*0b60*/  ULDC UR17, c[0x0][0x608] ;  /* 0x0001820000117ab9 */ /* 0x000fe20000000800 */
[----:B------:R-:W-:Y:S01]  /*0b70*/  ISETP.NE.AND.EX P0, PT, RZ, UR9, PT, P0 ;  /* 0x00000009ff007c0c */ /* 0x000fe2000bf05300 */
[----:B------:R-:W-:Y:S02]  /*0b80*/  USHF.R.U64 UR23, UR19, UR17, UR10 ;  /* 0x0000001113177299 */ /* 0x000fe4000800120a */
[----:B------:R-:W-:Y:S01]  /*0b90*/  USHF.R.U32.HI UR10, URZ, UR17, UR10 ;  /* 0x000000113f0a7299 */ /* 0x000fe2000801160a */
[----:B------:R-:W-:Y:S01]  /*0ba0*/  UMOV UR16, 0x1 ;  /* 0x0000000100107882 */ /* 0x000fe20000000000 */
[----:B------:R-:W-:Y:S02]  /*0bb0*/  UIADD3 UR12, -UR12, URZ, URZ ;  /* 0x0000003f0c0c7290 */ /* 0x000fe4000fffe13f */
[----:B------:R-:W-:-:S02]  /*0bc0*/  USHF.R.U64 UR24, UR23, UR21, UR10 ;  /* 0x0000001517187299 */ /* 0x000fc4000800120a */
[----:B------:R-:W-:Y:S01]  /*0bd0*/  USHF.L.U32 UR6, UR16, UR21, URZ ;  /* 0x0000001510067299 */ /* 0x000fe2000800063f */
[----:B------:R-:W-:Y:S01]  /*0be0*/  ULDC UR13, c[0x0][0x144] ;  /* 0x00005100000d7ab9 */ /* 0x000fe20000000800 */
[----:B------:R-:W-:Y:S01]  /*0bf0*/  ULDC UR5, c[0x0][0x600] ;  /* 0x0001800000057ab9 */ /* 0x000fe20000000800 */
[----:B------:R-:W-:Y:S02]  /*0c00*/  ULOP3.LUT UR16, URZ, UR11, URZ, 0x33, !UPT ;  /* 0x0000000b3f107292 */ /* 0x000fe4000f8e333f */
[----:B------:R-:W-:Y:S02]  /*0c10*/  USHF.R.U32.HI UR11, URZ, UR21, UR10 ;  /* 0x000000153f0b7299 */ /* 0x000fe4000801160a */
[----:B------:R-:W-:Y:S02]  /*0c20*/  UIADD3 UR18, UR5, -0x1, URZ ;  /* 0xffffffff05127890 */ /* 0x000fe4000fffe03f */
[----:B------:R-:W-:Y:S02]  /*0c30*/  UIADD3 UR20, -UR14, URZ, URZ ;  /* 0x0000003f0e147290 */ /* 0x000fe4000fffe13f */
[----:B------:R-:W-:Y:S01]  /*0c40*/  UIMAD UR4, UR13, UR12, UR4 ;  /* 0x0000000c0d0472a4 */ /* 0x000fe2000f8e0204 */
[----:B------:R-:W-:Y:S01]  /*0c50*/  ULDC UR25, c[0x0][0x148] ;  /* 0x0000520000197ab9 */ /* 0x000fe20000000800 */
[----:B------:R-:W-:Y:S01]  /*0c60*/  ULDC UR21, c[0x0][0x648] ;  /* 0x0001920000157ab9 */ /* 0x000fe20000000800 */
[----:B------:R-:W-:Y:S01]  /*0c70*/  ULDC UR22, c[0x0][0x638] ;  /* 0x00018e0000167ab9 */ /* 0x000fe20000000800 */
[----:B------:R-:W-:Y:S01]  /*0c80*/  UMOV UR10, UR24 ;  /* 0x00000018000a7c82 */ /* 0x000fe20008000000 */
[----:B------:R-:W-:Y:S07]  /*0c90*/  @!P0 BRA `(.L_x_7) ;  /* 0x0000000000308947 */ /* 0x000fee0003800000 */
[----:B------:R-:W-:Y:S02]  /*0ca0*/  ULDC UR14, c[0x0][0x64c] ;  /* 0x00019300000e7ab9 */ /* 0x000fe40000000800 */
        /* <DEDUP_REMOVED lines=8> */
[----:B------:R-:W-:-:S07]  /*0d30*/  UIMAD.WIDE.U32.X UR8, UR17, UR9, UR14, UP0 ;  /* 0x00000009110872a5 */ /* 0x000fce00080e040e */
[----:B------:R-:W-:Y:S01]  /*0d40*/  UMOV UR10, UR8 ;  /* 0x00000008000a7c82 */ /* 0x000fe20008000000 */
[----:B------:R-:W-:-:S05]  /*0d50*/  UMOV UR11, UR9 ;  /* 0x00000009000b7c82 */ /* 0x000fca0008000000 */
.L_x_7:
[----:B------:R-:W-:Y:S01]  /*0d60*/  UISETP.NE.AND UP0, UPT, UR61, URZ, UPT ;  /* 0x0000003f3d00728c */ /* 0x000fe2000bf05270 */
[----:B------:R-:W-:Y:S01]  /*0d70*/  IMAD.MOV.U32 R0, RZ, RZ, 0x1 ;  /* 0x00000001ff007424 */ /* 0x000fe200078e00ff */
[----:B------:R-:W-:Y:S02]  /*0d80*/  USHF.R.U64 UR8, UR10, UR21, UR11 ;  /* 0x000000150a087299 */ /* 0x000fe4000800120b */
[----:B------:R-:W-:Y:S02]  /*0d90*/  ULOP3.LUT UR16, UR23, UR16, URZ, 0xc0, !UPT ;  /* 0x0000001017107292 */ /* 0x000fe4000f8ec03f */
[----:B------:R-:W-:Y:S02]  /*0da0*/  ULOP3.LUT UR18, UR19, UR18, URZ, 0xc0, !UPT ;  /* 0x0000001213127292 */ /* 0x000fe4000f8ec03f */
[----:B------:R-:W-:-:S03]  /*0db0*/  UIMAD UR16, UR6, UR8, UR16 ;  /* 0x00000008061072a4 */ /* 0x000fc6000f8e0210 */
[----:B------:R-:W-:Y:S02]  /*0dc0*/  @UP0 UIMAD UR4, UR25, UR20, UR7 ;  /* 0x00000014190402a4 */ /* 0x000fe4000f8e0207 */
[----:B------:R-:W-:-:S04]  /*0dd0*/  UIADD3 UR7, -UR8, URZ, URZ ;  /* 0x0000003f08077290 */ /* 0x000fc8000fffe13f */
[----:B------:R-:W-:-:S03]  /*0de0*/  UIMAD UR6, UR7, UR22, UR24 ;  /* 0x00000016070672a4 */ /* 0x000fc6000f8e0218 */
[----:B------:R-:W-:Y:S01]  /*0df0*/  ULDC UR7, c[0x0][0x610] ;  /* 0x0001840000077ab9 */ /* 0x000fe20000000800 */
[----:B------:R-:W-:Y:S02]  /*0e00*/  UIMAD UR6, UR6, UR5, UR18 ;  /* 0x00000005060672a4 */ /* 0x000fe4000f8e0212 */
[----:B------:R-:W-:-:S04]  /*0e10*/  UIMAD UR4, UR16, UR7, UR4 ;  /* 0x00000007100472a4 */ /* 0x000fc8000f8e0204 */
[----:B------:R-:W-:Y:S02]  /*0e20*/  USEL UR5, UR6, UR4, !UP0 ;  /* 0x0000000406057287 */ /* 0x000fe4000c000000 */
[----:B------:R-:W-:-:S04]  /*0e30*/  USEL UR4, UR4, UR6, !UP0 ;  /* 0x0000000604047287 */ /* 0x000fc8000c000000 */
[----:B------:R-:W-:Y:S02]  /*0e40*/  IMAD.U32 R18, RZ, RZ, UR5 ;  /* 0x00000005ff127e24 */ /* 0x000fe4000f8e00ff */
[----:B------:R-:W-:-:S07]  /*0e50*/  IMAD.U32 R19, RZ, RZ, UR4 ;  /* 0x00000004ff137e24 */ /* 0x000fce000f8e00ff */
.L_x_5:
[----:B------:R-:W-:-:S08]  /*0e60*/  NOP ;  /* 0x0000000000007918 */ /* 0x000fd00000000000 */
[----:B------:R-:W0:Y:S02]  /*0e70*/  USETMAXREG.TRY_ALLOC.CTAPOOL UP0, 0xe8 ;  /* 0x000000e8000079c8 */ /* 0x000e240008000600 */
[----:B0-----:R-:W-:-:S13]  /*0e80*/  PLOP3.LUT P0, PT, PT, PT, UP0, 0x80, 0x0 ;  /* 0x000000000000781c */ /* 0x001fda0003f0f008 */
[----:B------:R-:W-:Y:S05]  /*0e90*/  @!P0 BRA `(.L_x_5) ;  /* 0xfffffffc00f08947 */ /* 0x000fea000383ffff */
[----:B------:R-:W-:Y:S01]  /*0ea0*/  ULDC.64 UR4, c[0x0][0x598] ;  /* 0x0001660000047ab9 */ /* 0x000fe20000000a00 */
[----:B------:R-:W-:Y:S01]  /*0eb0*/  ULDC.64 UR36, c[0x0][0x208] ;  /* 0x0000820000247ab9 */ /* 0x000fe20000000a00 */
[----:B------:R-:W-:-:S04]  /*0ec0*/  ISETP.NE.U32.AND P0, PT, RZ, UR4, PT ;  /* 0x00000004ff007c0c */ /* 0x000fc8000bf05070 */
[----:B------:R-:W-:-:S13]  /*0ed0*/  ISETP.NE.AND.EX P0, PT, RZ, UR5, PT, P0 ;  /* 0x00000005ff007c0c */ /* 0x000fda000bf05300 */
[----:B------:R-:W-:Y:S05]  /*0ee0*/  @!P0 BRA `(.L_x_8) ;  /* 0x00000000001c8947 */ /* 0x000fea0003800000 */
[----:B------:R-:W0:Y:S02]  /*0ef0*/  LDC.64 R4, c[0x0][0x598] ;  /* 0x00016600ff047b82 */ /* 0x000e240000000a00 */
[----:B0-----:R-:W2:Y:S02]  /*0f00*/  LDG.E.64 R4, desc[UR36][R4.64] ;  /* 0x0000002404047981 */ /* 0x001ea4000c1e1b00 */
[----:B--2---:R-:W-:-:S04]  /*0f10*/  ISETP.NE.U32.AND P0, PT, R4, RZ, PT ;  /* 0x000000ff0400720c */ /* 0x004fc80003f05070 */
[----:B------:R-:W-:-:S13]  /*0f20*/  ISETP.NE.AND.EX P0, PT, R5, RZ, PT, P0 ;  /* 0x000000ff0500720c */ /* 0x000fda0003f05300 */
[----:B------:R-:W-:Y:S05]  /*0f30*/  @!P0 BRA `(.L_x_8) ;  /* 0x0000000000088947 */ /* 0x000fea0003800000 */
[----:B------:R0:W5:Y:S01]  /*0f40*/  LD.E R200, desc[UR36][R4.64] ;  /* 0x0000002404c87980 */ /* 0x000162000c101900 */
[----:B------:R-:W-:Y:S05]  /*0f50*/  BRA `(.L_x_9) ;  /* 0x0000000000247947 */ /* 0x000fea0003800000 */
.L_x_8:
[----:B------:R-:W-:Y:S02]  /*0f60*/  ULDC.64 UR4, c[0x0][0x588] ;  /* 0x0001620000047ab9 */ /* 0x000fe40000000a00 */
[----:B------:R-:W-:-:S04]  /*0f70*/  ISETP.NE.U32.AND P0, PT, RZ, UR4, PT ;  /* 0x00000004ff007c0c */ /* 0x000fc8000bf05070 */
[----:B------:R-:W-:-:S13]  /*0f80*/  ISETP.NE.AND.EX P0, PT, RZ, UR5, PT, P0 ;  /* 0x00000005ff007c0c */ /* 0x000fda000bf05300 */
[----:B------:R-:W-:Y:S05]  /*0f90*/  @!P0 BRA `(.L_x_10) ;  /* 0x00000000000c8947 */ /* 0x000fea0003800000 */
[----:B------:R-:W0:Y:S02]  /*0fa0*/  LDC.64 R200, c[0x0][0x588] ;  /* 0x00016200ffc87b82 */ /* 0x000e240000000a00 */
[----:B0-----:R1:W5:Y:S01]  /*0fb0*/  LDG.E R200, desc[UR36][R200.64] ;  /* 0x00000024c8c87981 */ /* 0x001362000c1e1900 */
[----:B------:R-:W-:Y:S05]  /*0fc0*/  BRA `(.L_x_9) ;  /* 0x0000000000087947 */ /* 0x000fea0003800000 */
.L_x_10:
[----:B------:R-:W-:Y:S02]  /*0fd0*/  ULDC UR4, c[0x0][0x580] ;  /* 0x0001600000047ab9 */ /* 0x000fe40000000800 */
[----:B------:R-:W-:-:S07]  /*0fe0*/  IMAD.U32 R200, RZ, RZ, UR4 ;  /* 0x00000004ffc87e24 */ /* 0x000fce000f8e00ff */
.L_x_9:
[----:B------:R-:W-:Y:S02]  /*0ff0*/  ULDC.64 UR4, c[0x0][0x5a0] ;  /* 0x0001680000047ab9 */ /* 0x000fe40000000a00 */
[----:B------:R-:W-:-:S04]  /*1000*/  ISETP.NE.U32.AND P0, PT, RZ, UR4, PT ;  /* 0x00000004ff007c0c */ /* 0x000fc8000bf05070 */
[----:B------:R-:W-:-:S13]  /*1010*/  ISETP.NE.AND.EX P0, PT, RZ, UR5, PT, P0 ;  /* 0x00000005ff007c0c */ /* 0x000fda000bf05300 */
[----:B------:R-:W-:Y:S05]  /*1020*/  @!P0 BRA `(.L_x_11) ;  /* 0x00000000001c8947 */ /* 0x000fea0003800000 */
[----:B0-----:R-:W0:Y:S02]  /*1030*/  LDC.64 R4, c[0x0][0x5a0] ;  /* 0x00016800ff047b82 */ /* 0x001e240000000a00 */
[----:B0-----:R-:W2:Y:S02]  /*1040*/  LDG.E.64 R4, desc[UR36][R4.64] ;  /* 0x0000002404047981 */ /* 0x001ea4000c1e1b00 */
[----:B--2---:R-:W-:-:S04]  /*1050*/  ISETP.NE.U32.AND P0, PT, R4, RZ, PT ;  /* 0x000000ff0400720c */ /* 0x004fc80003f05070 */
[----:B------:R-:W-:-:S13]  /*1060*/  ISETP.NE.AND.EX P0, PT, R5, RZ, PT, P0 ;  /* 0x000000ff0500720c */ /* 0x000fda0003f05300 */
[----:B------:R-:W-:Y:S05]  /*1070*/  @!P0 BRA `(.L_x_11) ;  /* 0x0000000000088947 */ /* 0x000fea0003800000 */
[----:B------:R0:W5:Y:S01]  /*1080*/  LD.E R23, desc[UR36][R4.64] ;  /* 0x0000002404177980 */ /* 0x000162000c101900 */
[----:B------:R-:W-:Y:S05]  /*1090*/  BRA `(.L_x_12) ;  /* 0x0000000000247947 */ /* 0x000fea0003800000 */
.L_x_11:
[----:B------:R-:W-:Y:S02]  /*10a0*/  ULDC.64 UR4, c[0x0][0x590] ;  /* 0x0001640000047ab9 */ /* 0x000fe40000000a00 */
[----:B------:R-:W-:-:S04]  /*10b0*/  ISETP.NE.U32.AND P0, PT, RZ, UR4, PT ;  /* 0x00000004ff007c0c */ /* 0x000fc8000bf05070 */
[----:B------:R-:W-:-:S13]  /*10c0*/  ISETP.NE.AND.EX P0, PT, RZ, UR5, PT, P0 ;  /* 0x00000005ff007c0c */ /* 0x000fda000bf05300 */
[----:B------:R-:W-:Y:S05]  /*10d0*/  @!P0 BRA `(.L_x_13) ;  /* 0x00000000000c8947 */ /* 0x000fea0003800000 */
[----:B0-----:R-:W0:Y:S02]  /*10e0*/  LDC.64 R4, c[0x0][0x590] ;  /* 0x00016400ff047b82 */ /* 0x001e240000000a00 */
[----:B0-----:R2:W5:Y:S01]  /*10f0*/  LDG.E R23, desc[UR36][R4.64] ;  /* 0x0000002404177981 */ /* 0x001562000c1e1900 */
[----:B------:R-:W-:Y:S05]  /*1100*/  BRA `(.L_x_12) ;  /* 0x0000000000087947 */ /* 0x000fea0003800000 */
.L_x_13:
[----:B------:R-:W-:Y:S02]  /*1110*/  ULDC UR4, c[0x0][0x584] ;  /* 0x0001610000047ab9 */ /* 0x000fe40000000800 */
[----:B------:R-:W-:-:S07]  /*1120*/  IMAD.U32 R23, RZ, RZ, UR4 ;  /* 0x00000004ff177e24 */ /* 0x000fce000f8e00ff */
.L_x_12:
[----:B------:R-:W-:-:S13]  /*1130*/  LOP3.LUT P0, RZ, R0, 0xff, RZ, 0xc0, !PT ;  /* 0x000000ff00ff7812 */ /* 0x000fda000780c0ff */
[----:B------:R-:W-:Y:S05]  /*1140*/  @!P0 EXIT ;  /* 0x000000000000894d */ /* 0x000fea0003800000 */
[----:B------:R-:W-:Y:S01]  /*1150*/  ULDC UR4, c[0x0][0x28c] ;  /* 0x0000a30000047ab9 */ /* 0x000fe20000000800 */
[----:B------:R-:W-:Y:S01]  /*1160*/  UMOV UR60, URZ ;  /* 0x0000003f003c7c82 */ /* 0x000fe20008000000 */
[----:B------:R-:W-:Y:S01]  /*1170*/  UIADD3 UR4, UR4, 0x3f, URZ ;  /* 0x0000003f04047890 */ /* 0x000fe2000fffe03f */
[----:B------:R-:W-:-:S03]  /*1180*/  UMOV UR57, URZ ;  /* 0x0000003f00397c82 */ /* 0x000fc60008000000 */
[----:B------:R-:W-:-:S04]  /*1190*/  USHF.R.S32.HI UR5, URZ, 0x1f, UR4 ;  /* 0x0000001f3f057899 */ /* 0x000fc80008011404 */
[----:B------:R-:W-:-:S04]  /*11a0*/  ULEA.HI UR5, UR5, UR4, URZ, 0x6 ;  /* 0x0000000405057291 */ /* 0x000fc8000f8f303f */
[----:B------:R-:W-:-:S12]  /*11b0*/  USHF.R.S32.HI UR59, URZ, 0x6, UR5 ;  /* 0x000000063f3b7899 */ /* 0x000fd80008011405 */
.L_x_387:
[----:B------:R-:W-:Y:S01]  /*11c0*/  LOP3.LUT R0, R2, 0x80, RZ, 0xc0, !PT ;  /* 0x0000008002007812 */ /* 0x000fe200078ec0ff */
[----:B------:R-:W3:Y:S01]  /*11d0*/  S2UR UR7, SR_CgaCtaId ;  /* 0x00000000000779c3 */ /* 0x000ee20000008800 */
[----:B------:R-:W-:Y:S02]  /*11e0*/  UMOV UR6, 0x400 ;  /* 0x0000040000067882 */ /* 0x000fe40000000000 */
[----:B------:R-:W-:-:S06]  /*11f0*/  SHF.R.U32.HI R0, RZ, 0x7, R0 ;  /* 0x00000007ff007819 */ /* 0x000fcc0000011600 */
[----:B----4-:R-:W4:Y:S01]  /*1200*/  SHFL.IDX PT, R0, R0, RZ, 0x1f ;  /* 0x00001fff00007589 */ /* 0x010f2200000e0000 */
[----:B---3--:R-:W-:Y:S01]  /*1210*/  ULEA UR6, UR7, UR6, 0x18 ;  /* 0x0000000607067291 */ /* 0x008fe2000f8ec03f */
[----:B----4-:R-:W-:-:S13]  /*1220*/  R2UR UR4, R0 ;  /* 0x00000000000472ca */ /* 0x010fda00000e0000 */
[----:B------:R-:W-:-:S04]  /*1230*/  ULEA.HI UR5, UR4, UR4, URZ, 0x1 ;  /* 0x0000000404057291 */ /* 0x000fc8000f8f083f */
[----:B------:R-:W-:-:S04]  /*1240*/  ULOP3.LUT UR5, UR5, 0xffffe, URZ, 0xc0, !UPT ;  /* 0x000ffffe05057892 */ /* 0x000fc8000f8ec03f */
[----:B------:R-:W-:-:S03]  /*1250*/  UIADD3 UR5, UR4, -UR5, URZ ;  /* 0x8000000504057290 */ /* 0x000fc6000fffe03f */
[----:B------:R-:W-:Y:S01]  /*1260*/  ULDC UR4, c[0x0][0x28c] ;  /* 0x0000a30000047ab9 */ /* 0x000fe20000000800 */
[----:B------:R-:W-:Y:S01]  /*1270*/  ULEA UR5, UR5, UR6, 0xc ;  /* 0x0000000605057291 */ /* 0x000fe2000f8e603f */
[----:B------:R-:W-:-:S03]  /*1280*/  ISETP.LT.AND P0, PT, RZ, UR4, PT ;  /* 0x00000004ff007c0c */ /* 0x000fc6000bf01270 */
[----:B------:R-:W-:-:S04]  /*1290*/  UIADD3 UR5, UR5, 0x180, URZ ;  /* 0x0000018005057890 */ /* 0x000fc8000fffe03f */
[----:B------:R-:W-:-:S04]  /*12a0*/  USHF.R.U32.HI UR5, URZ, 0x4, UR5 ;  /* 0x000000043f057899 */ /* 0x000fc80008011605 */
[----:B------:R-:W-:-:S04]  /*12b0*/  ULOP3.LUT UR5, UR5, 0x3fff, URZ, 0xc0, !UPT ;  /* 0x00003fff05057892 */ /* 0x000fc8000f8ec03f */
[----:B------:R-:W-:Y:S01]  /*12c0*/  ULOP3.LUT UR39, UR5, 0x10000, URZ, 0xfc, !UPT ;  /* 0x0001000005277892 */ /* 0x000fe2000f8efc3f */
[----:B012---:R-:W-:Y:S11]  /*12d0*/  @P0 BRA `(.L_x_14) ;  /* 0x0000000000400947 */ /* 0x007ff60003800000 */
[----:B------:R-:W-:Y:S01]  /*12e0*/  MOV R0, 0x0 ;  /* 0x0000000000007802 */ /* 0x000fe20000000f00 */
[----:B------:R-:W-:Y:S01]  /*12f0*/  ULDC.64 UR4, c[0x4][0x68] ;  /* 0x01001a0000047ab9 */ /* 0x000fe20000000a00 */
[----:B------:R-:W-:Y:S01]  /*1300*/  ULDC.64 UR6, c[0x4][0x8] ;  /* 0x0100020000067ab9 */ /* 0x000fe20000000a00 */
[----:B0-2---:R-:W-:Y:S01]  /*1310*/  IMAD.U32 R4, RZ, RZ, UR4 ;  /* 0x00000004ff047e24 */ /* 0x005fe2000f8e00ff */
[----:B------:R0:W2:Y:S01]  /*1320*/  LDC.64 R14, c[0x4][R0] ;  /* 0x01000000000e7b82 */ /* 0x0000a20000000a00 */
[----:B------:R-:W-:Y:S01]  /*1330*/  IMAD.U32 R5, RZ, RZ, UR5 ;  /* 0x00000005ff057e24 */ /* 0x000fe2000f8e00ff */
[----:B------:R-:W-:Y:S01]  /*1340*/  ULDC.64 UR4, c[0x4][0x70] ;  /* 0x01001c0000047ab9 */ /* 0x000fe20000000a00 */
[----:B------:R-:W-:Y:S02]  /*1350*/  IMAD.U32 R10, RZ, RZ, UR6 ;  /* 0x00000006ff0a7e24 */ /* 0x000fe4000f8e00ff */
[----:B------:R-:W-:Y:S02]  /*1360*/  IMAD.U32 R6, RZ, RZ, UR4 ;  /* 0x00000004ff067e24 */ /* 0x000fe4000f8e00ff */
[----:B------:R-:W-:-:S02]  /*1370*/  IMAD.U32 R7, RZ, RZ, UR5 ;  /* 0x00000005ff077e24 */ /* 0x000fc4000f8e00ff */
[----:B------:R-:W-:Y:S02]  /*1380*/  IMAD.U32 R11, RZ, RZ, UR7 ;  /* 0x00000007ff0b7e24 */ /* 0x000fe4000f8e00ff */
[----:B------:R-:W-:Y:S02]  /*1390*/  IMAD.MOV.U32 R8, RZ, RZ, 0x1e1 ;  /* 0x000001e1ff087424 */ /* 0x000fe400078e00ff */
[----:B------:R-:W-:Y:S02]  /*13a0*/  IMAD.MOV.U32 R12, RZ, RZ, 0x1 ;  /* 0x00000001ff0c7424 */ /* 0x000fe400078e00ff */
[----:B0-----:R-:W-:-:S07]  /*13b0*/  IMAD.MOV.U32 R13, RZ, RZ, RZ ;  /* 0x000000ffff0d7224 */ /* 0x001fce00078e00ff */
[----:B------:R-:W-:-:S07]  /*13c0*/  LEPC R20, `(.L_x_14) ;  /* 0x000000001014794e */ /* 0x000fce0000000000 */
[----:B-12--5:R-:W-:Y:S05]  /*13d0*/  CALL.ABS.NOINC R14 ;  /* 0x000000000e007343 */ /* 0x026fea0003c00000 */
.L_x_14:
[----:B------:R-:W-:-:S06]  /*13e0*/  ULOP3.LUT UR4, UR56, 0x1, URZ, 0xfc, !UPT ;  /* 0x0000000138047892 */ /* 0x000fcc000f8efc3f */
[----:B------:R-:W-:-:S05]  /*13f0*/  IMAD.U32 R0, RZ, RZ, UR4 ;  /* 0x00000004ff007e24 */ /* 0x000fca000f8e00ff */
[----:B------:R-:W-:-:S13]  /*1400*/  ISETP.NE.AND P0, PT, R0, 0x3, PT ;  /* 0x000000030000780c */ /* 0x000fda0003f05270 */
[----:B------:R-:W-:Y:S05]  /*1410*/  @!P0 BRA `(.L_x_15) ;  /* 0x0000000000048947 */ /* 0x000fea0003800000 */
[----:B------:R-:W-:Y:S01]  /*1420*/  BPT.TRAP 0x1 ;  /* 0x000000040000795c */ /* 0x000fe20000300000 */
.L_x_15:
[----:B------:R-:W3:Y:S01]  /*1430*/  S2UR UR5, SR_CgaCtaId ;  /* 0x00000000000579c3 */ /* 0x000ee20000008800 */
[----:B------:R-:W-:Y:S01]  /*1440*/  UMOV UR4, 0x400 ;  /* 0x0000040000047882 */ /* 0x000fe20000000000 */
[----:B------:R-:W-:Y:S02]  /*1450*/  IMAD.U32 R0, RZ, RZ, UR60 ;  /* 0x0000003cff007e24 */ /* 0x000fe4000f8e00ff */
[----:B0-2---:R-:W-:-:S03]  /*1460*/  IMAD.U32 R4, RZ, RZ, UR57 ;  /* 0x00000039ff047e24 */ /* 0x005fc6000f8e00ff */
[----:B------:R-:W-:Y:S01]  /*1470*/  SHF.L.U32 R0, R0, 0x1f, RZ ;  /* 0x0000001f00007819 */ /* 0x000fe200000006ff */
[----:B---3--:R-:W-:-:S06]  /*1480*/  ULEA UR4, UR5, UR4, 0x18 ;  /* 0x0000000405047291 */ /* 0x008fcc000f8ec03f */
[----:B------:R-:W-:-:S04]  /*1490*/  IMAD.U32 R5, RZ, RZ, UR4 ;  /* 0x00000004ff057e24 */ /* 0x000fc8000f8e00ff */
[----:B------:R-:W-:-:S04]  /*14a0*/  IMAD R3, R4, 0x8, R5 ;  /* 0x0000000804037824 */ /* 0x000fc800078e0205 */
[----:B------:R0:W2:Y:S01]  /*14b0*/  SYNCS.PHASECHK.TRANS64.TRYWAIT P1, [R3+URZ], R0 ;  /* 0x00000000030075a7 */ /* 0x0000a2000802017f */
[----:B------:R-:W-:Y:S05]  /*14c0*/  @!P0 BRA `(.L_x_16) ;  /* 0x0000000000048947 */ /* 0x000fea0003800000 */
[----:B------:R-:W-:Y:S01]  /*14d0*/  BPT.TRAP 0x1 ;  /* 0x000000040000795c */ /* 0x000fe20000300000 */
.L_x_16:
[----:B--2---:R-:W-:Y:S05]  /*14e0*/  @P1 BRA `(.L_x_17) ;  /* 0x0000000000081947 */ /* 0x004fea0003800000 */
[----:B------:R-:W2:Y:S02]  /*14f0*/  SYNCS.PHASECHK.TRANS64.TRYWAIT P1, [R3+URZ], R0 ;  /* 0x00000000030075a7 */ /* 0x000ea4000802017f */
[----:B--2---:R-:W-:Y:S05]  /*1500*/  @!P1 BRA `(.L_x_18) ;  /* 0x000000d000a89947 */ /* 0x004fea0003800000 */
.L_x_17:
[----:B------:R-:W-:-:S04]  /*1510*/  UISETP.LT.AND UP0, UPT, UR59, 0x1, UPT ;  /* 0x000000013b00788c */ /* 0x000fc8000bf01270 */
[----:B------:R-:W-:-:S06]  /*1520*/  USEL UR4, UR59, 0x1, UP0 ;  /* 0x000000013b047887 */ /* 0x000fcc0008000000 */
[----:B0-2---:R-:W-:Y:S01]  /*1530*/  IMAD.U32 R0, RZ, RZ, UR4 ;  /* 0x00000004ff007e24 */ /* 0x005fe2000f8e00ff */
[----:B------:R-:W-:Y:S05]  /*1540*/  WARPSYNC.ALL ;  /* 0x0000000000007948 */ /* 0x000fea0003800000 */
[----:B------:R-:W-:-:S04]  /*1550*/  IADD3 R0, -R0, UR59, RZ ;  /* 0x0000003b00007c10 */ /* 0x000fc8000fffe1ff */
[----:B------:R-:W-:Y:S02]  /*1560*/  ISETP.GE.AND P1, PT, R0, 0x1, PT ;  /* 0x000000010000780c */ /* 0x000fe40003f26270 */
[----:B------:R-:W-:Y:S01]  /*1570*/  R2UR UR4, R5 ;  /* 0x00000000050472ca */ /* 0x000fe200000e0000 */
[----:B------:R-:W-:Y:S01]  /*1580*/  ULEA UR6, UR57, UR39, 0xa ;  /* 0x0000002739067291 */ /* 0x000fe2000f8e503f */
[----:B------:R-:W-:Y:S01]  /*1590*/  WARPGROUP.ARRIVE ;  /* 0x00000000000079c5 */ /* 0x000fe20000000000 */
[----:B------:R-:W-:Y:S01]  /*15a0*/  UMOV UR41, 0x80000020 ;  /* 0x8000002000297882 */ /* 0x000fe20000000000 */
[----:B------:R-:W-:Y:S01]  /*15b0*/  UMOV UR43, 0x80000020 ;  /* 0x80000020002b7882 */ /* 0x000fe20000000000 */
[----:B------:R-:W-:Y:S01]  /*15c0*/  UMOV UR33, UR41 ;  /* 0x0000002900217c82 */ /* 0x000fe20008000000 */
[----:B------:R-:W-:Y:S01]  /*15d0*/  UMOV UR35, 0x80000020 ;  /* 0x8000002000237882 */ /* 0x000fe20000000000 */
[----:B------:R-:W-:Y:S01]  /*15e0*/  UMOV UR25, UR41 ;  /* 0x0000002900197c82 */ /* 0x000fe20008000000 */
[----:B------:R-:W-:Y:S01]  /*15f0*/  UMOV UR40, UR6 ;  /* 0x0000000600287c82 */ /* 0x000fe20008000000 */
[----:B------:R-:W-:Y:S01]  /*1600*/  UMOV UR27, 0x80000020 ;  /* 0x80000020001b7882 */ /* 0x000fe20000000000 */
[----:B------:R-:W-:Y:S01]  /*1610*/  UMOV UR32, UR40 ;  /* 0x0000002800207c82 */ /* 0x000fe20008000000 */
[----:B------:R-:W-:Y:S01]  /*1620*/  UMOV UR24, UR40 ;  /* 0x0000002800187c82 */ /* 0x000fe20008000000 */
[----:B------:R-:W-:Y:S01]  /*1630*/  UMOV UR16, UR40 ;  /* 0x0000002800107c82 */ /* 0x000fe20008000000 */
[----:B------:R-:W-:Y:S01]  /*1640*/  UIADD3 UR4, UR4, 0x20180, URZ ;  /* 0x0002018004047890 */ /* 0x000fe2000fffe03f */
[----:B------:R-:W-:Y:S01]  /*1650*/  UMOV UR17, UR41 ;  /* 0x0000002900117c82 */ /* 0x000fe20008000000 */
[----:B------:R-:W-:-:S02]  /*1660*/  UMOV UR19, 0x80000020 ;  /* 0x8000002000137882 */ /* 0x000fc40000000000 */
[----:B------:R-:W-:Y:S01]  /*1670*/  USHF.R.U32.HI UR4, URZ, 0x4, UR4 ;  /* 0x000000043f047899 */ /* 0x000fe20008011604 */
[----:B------:R-:W-:Y:S01]  /*1680*/  UMOV UR8, UR40 ;  /* 0x0000002800087c82 */ /* 0x000fe20008000000 */
[----:B------:R-:W-:Y:S02]  /*1690*/  UMOV UR9, UR41 ;  /* 0x0000002900097c82 */ /* 0x000fe40008000000 */
[----:B------:R-:W-:Y:S01]  /*16a0*/  ULOP3.LUT UR4, UR4, 0x3fff, URZ, 0xc0, !UPT ;  /* 0x00003fff04047892 */ /* 0x000fe2000f8ec03f */
[----:B------:R-:W-:Y:S01]  /*16b0*/  UMOV UR11, 0x80000020 ;  /* 0x80000020000b7882 */ /* 0x000fe20000000000 */
[----:B------:R-:W-:Y:S02]  /*16c0*/  UMOV UR44, UR40 ;  /* 0x00000028002c7c82 */ /* 0x000fe40008000000 */
[----:B------:R-:W-:Y:S01]  /*16d0*/  ULOP3.LUT UR4, UR4, 0x10000, URZ, 0xfc, !UPT ;  /* 0x0001000004047892 */ /* 0x000fe2000f8efc3f */
[----:B------:R-:W-:Y:S01]  /*16e0*/  UMOV UR45, UR41 ;  /* 0x00000029002d7c82 */ /* 0x000fe20008000000 */
[----:B------:R-:W-:-:S02]  /*16f0*/  UMOV UR47, 0x80000020 ;  /* 0x80000020002f7882 */ /* 0x000fc40000000000 */
[----:B------:R-:W-:Y:S01]  /*1700*/  UIMAD UR5, UR57, 0x2c0, UR4 ;  /* 0x000002c0390578a4 */ /* 0x000fe2000f8e0204 */
[----:B------:R-:W-:Y:S01]  /*1710*/  UMOV UR20, UR40 ;  /* 0x0000002800147c82 */ /* 0x000fe20008000000 */
[----:B------:R-:W-:Y:S02]  /*1720*/  UMOV UR21, UR41 ;  /* 0x0000002900157c82 */ /* 0x000fe40008000000 */
[----:B------:R-:W-:Y:S02]  /*1730*/  UIADD3 UR34, UR5, 0x40, URZ ;  /* 0x0000004005227890 */ /* 0x000fe4000fffe03f */
[----:B------:R-:W-:Y:S02]  /*1740*/  UIADD3 UR26, UR5, 0x80, URZ ;  /* 0x00000080051a7890 */ /* 0x000fe4000fffe03f */
[----:B------:R-:W-:Y:S01]  /*1750*/  UMOV UR42, UR5 ;  /* 0x00000005002a7c82 */ /* 0x000fe20008000000 */
[----:B------:R-:W-:Y:S01]  /*1760*/  UIADD3 UR18, UR5, 0xc0, URZ ;  /* 0x000000c005127890 */ /* 0x000fe2000fffe03f */
[----:B------:R-:W-:Y:S01]  /*1770*/  IGMMA.64x16x32.S8.S8 R192, gdesc[UR40], RZ, !UPT, gsb0 ;  /* 0x0060000028c079f1 */ /* 0x000fe2000c0410ff */
[----:B------:R-:W-:-:S02]  /*1780*/  UIADD3 UR10, UR5, 0x100, URZ ;  /* 0x00000100050a7890 */ /* 0x000fc4000fffe03f */
[----:B------:R-:W-:Y:S02]  /*1790*/  UIADD3 UR46, UR5, 0x140, URZ ;  /* 0x00000140052e7890 */ /* 0x000fe4000fffe03f */
[----:B------:R-:W-:Y:S01]  /*17a0*/  UIADD3 UR22, UR5, 0x180, URZ ;  /* 0x0000018005167890 */ /* 0x000fe2000fffe03f */
[----:B------:R-:W-:Y:S01]  /*17b0*/  UMOV UR23, 0x80000020 ;  /* 0x8000002000177882 */ /* 0x000fe20000000000 */
[----:B------:R-:W-:Y:S01]  /*17c0*/  UIADD3 UR50, UR5, 0x1c0, URZ ;  /* 0x000001c005327890 */ /* 0x000fe2000fffe03f */
[----:B------:R-:W-:Y:S01]  /*17d0*/  UMOV UR48, UR40 ;  /* 0x0000002800307c82 */ /* 0x000fe20008000000 */
[----:B------:R-:W-:Y:S01]  /*17e0*/  UMOV UR49, UR41 ;  /* 0x0000002900317c82 */ /* 0x000fe20008000000 */
        /* <DEDUP_REMOVED lines=14> */
[----:B------:R-:W-:-:S02]  /*18d0*/  WARPGROUP.DEPBAR.LE gsb0, 0x0 ;  /* 0x00008000000079c5 */ /* 0x000fc40000010000 */
[----:B------:R-:W-:-:S06]  /*18e0*/  WARPGROUP.ARRIVE ;  /* 0x00000000000079c5 */ /* 0x000fcc0000000000 */
[----:B------:R-:W-:Y:S03]  /*18f0*/  IGMMA.64x16x32.S8.S8 R176, gdesc[UR32], RZ, !UPT, gsb0 ;  /* 0x0060000020b079f1 */ /* 0x000fe6000c0410ff */
[----:B------:R-:W-:Y:S02]  /*1900*/  WARPGROUP.DEPBAR.LE gsb0, 0x0 ;  /* 0x00008000000079c5 */ /* 0x000fe40000010000 */
[----:B------:R-:W-:-:S06]  /*1910*/  WARPGROUP.ARRIVE ;  /* 0x00000000000079c5 */ /* 0x000fcc0000000000 */
[----:B------:R-:W-:Y:S03]  /*1920*/  IGMMA.64x16x32.S8.S8 R160, gdesc[UR24], RZ, !UPT, gsb0 ;  /* 0x0060000018a079f1 */ /* 0x000fe6000c0410ff */
[----:B------:R-:W-:Y:S02]  /*1930*/  WARPGROUP.DEPBAR.LE gsb0, 0x0 ;  /* 0x00008000000079c5 */ /* 0x000fe40000010000 */
[----:B------:R-:W-:-:S06]  /*1940*/  WARPGROUP.ARRIVE ;  /* 0x00000000000079c5 */ /* 0x000fcc0000000000 */
[----:B------:R-:W-:Y:S01]  /*1950*/  IGMMA.64x16x32.S8.S8 R144, gdesc[UR16], RZ, !UPT, gsb0 ;  /* 0x00600000109079f1 */ /* 0x000fe2000c0410ff */
[----:B------:R-:W-:Y:S01]  /*1960*/  UIADD3 UR16, UR6, 0x2, URZ ;  /* 0x0000000206107890 */ /* 0x000fe2000fffe03f */
[----:B------:R-:W-:Y:S01]  /*1970*/  UMOV UR17, 0x80000020 ;  /* 0x8000002000117882 */ /* 0x000fe20000000000 */
[----:B------:R-:W-:Y:S01]  /*1980*/  UIADD3 UR6, UR6, 0x202, URZ ;  /* 0x0000020206067890 */ /* 0x000fe2000fffe03f */
[----:B------:R-:W-:-:S04]  /*1990*/  UMOV UR41, UR17 ;  /* 0x0000001100297c82 */ /* 0x000fc80008000000 */
[----:B------:R-:W-:Y:S01]  /*19a0*/  UMOV UR40, UR16 ;  /* 0x0000001000287c82 */ /* 0x000fe20008000000 */
[----:B------:R-:W-:Y:S02]  /*19b0*/  WARPGROUP.DEPBAR.LE gsb0, 0x0 ;  /* 0x00008000000079c5 */ /* 0x000fe40000010000 */
[----:B------:R-:W-:-:S06]  /*19c0*/  WARPGROUP.ARRIVE ;  /* 0x00000000000079c5 */ /* 0x000fcc0000000000 */
[----:B------:R-:W-:Y:S03]  /*19d0*/  IGMMA.64x16x32.S8.S8 R128, gdesc[UR8], RZ, !UPT, gsb0 ;  /* 0x00600000088079f1 */ /* 0x000fe6000c0410ff */
        /* <DEDUP_REMOVED lines=18> */
[----:B------:R-:W-:Y:S01]  /*1b00*/  UMOV UR52, UR7 ;  /* 0x0000000700347c82 */ /* 0x000fe20008000000 */
[----:B------:R-:W-:Y:S01]  /*1b10*/  UMOV UR53, 0x80000020 ;  /* 0x8000002000357882 */ /* 0x000fe20000000000 */
[----:B------:R-:W-:Y:S01]  /*1b20*/  UMOV UR28, UR52 ;  /* 0x00000034001c7c82 */ /* 0x000fe20008000000 */
        /* <DEDUP_REMOVED lines=15> */
[----:B------:R-:W-:-:S02]  /*1c20*/  WARPGROUP.DEPBAR.LE gsb0, 0x0 ;  /* 0x00008000000079c5 */ /* 0x000fc40000010000 */
[----:B------:R-:W-:-:S06]  /*1c30*/  WARPGROUP.ARRIVE ;  /* 0x00000000000079c5 */ /* 0x000fcc0000000000 */
[----:B------:R-:W-:Y:S01]  /*1c40*/  IGMMA.64x16x32.S8.S8 R24, gdesc[UR52], RZ, !UPT, gsb0 ;  /* 0x00600000341879f1 */ /* 0x000fe2000c0410ff */
[----:B------:R-:W-:Y:S01]  /*1c50*/  UIADD3 UR54, UR5, 0x282, URZ ;  /* 0x0000028205367890 */ /* 0x000fe2000fffe03f */
[----:B------:R-:W-:Y:S01]  /*1c60*/  UMOV UR55, 0x80000020 ;  /* 0x8000002000377882 */ /* 0x000fe20000000000 */
[----:B------:R-:W-:Y:S02]  /*1c70*/  WARPGROUP.DEPBAR.LE gsb0, 0x0 ;  /* 0x00008000000079c5 */ /* 0x000fe40000010000 */
[----:B------:R-:W-:-:S06]  /*1c80*/  WARPGROUP.ARRIVE ;  /* 0x00000000000079c5 */ /* 0x000fcc0000000000 */
[----:B------:R-:W-:Y:S01]  /*1c90*/  IGMMA.64x16x32.S8.S8 R40, gdesc[UR28], RZ, !UPT, gsb0 ;  /* 0x006000001c2879f1 */ /* 0x000fe2000c0410ff */
[----:B------:R-:W-:Y:S01]  /*1ca0*/  UIADD3 UR30, UR5, 0x42, URZ ;  /* 0x00000042051e7890 */ /* 0x000fe2000fffe03f */
[----:B------:R-:W-:Y:S01]  /*1cb0*/  UMOV UR28, UR16 ;  /* 0x00000010001c7c82 */ /* 0x000fe20008000000 */
[----:B------:R-:W-:Y:S01]  /*1cc0*/  UMOV UR29, UR17 ;  /* 0x00000011001d7c82 */ /* 0x000fe20008000000 */
[----:B------:R-:W-:Y:S01]  /*1cd0*/  UMOV UR31, 0x80000020 ;  /* 0x80000020001f7882 */ /* 0x000fe20000000000 */
[----:B------:R-:W-:Y:S02]  /*1ce0*/  WARPGROUP.DEPBAR.LE gsb0, 0x0 ;  /* 0x00008000000079c5 */ /* 0x000fe40000010000 */
[----:B------:R-:W-:-:S06]  /*1cf0*/  WARPGROUP.ARRIVE ;  /* 0x00000000000079c5 */ /* 0x000fcc0000000000 */
[----:B------:R-:W-:Y:S01]  /*1d00*/  IGMMA.64x16x32.S8.S8 R56, gdesc[UR12], RZ, !UPT, gsb0 ;  /* 0x006000000c3879f1 */ /* 0x000fe2000c0410ff */
[----:B------:R-:W-:Y:S01]  /*1d10*/  UMOV UR12, UR52 ;  /* 0x00000034000c7c82 */ /* 0x000fe20008000000 */
[----:B------:R-:W-:Y:S01]  /*1d20*/  UMOV UR13, UR53 ;  /* 0x00000035000d7c82 */ /* 0x000fe20008000000 */
[----:B------:R-:W-:Y:S01]  /*1d30*/  UMOV UR14, UR18 ;  /* 0x00000012000e7c82 */ /* 0x000fe20008000000 */
[----:B------:R-:W-:Y:S01]  /*1d40*/  UMOV UR15, UR19 ;  /* 0x00000013000f7c82 */ /* 0x000fe20008000000 */
        /* <DEDUP_REMOVED lines=18> */
[----:B------:R-:W-:Y:S01]  /*1e70*/  UMOV UR52, UR16 ;  /* 0x0000001000347c82 */ /* 0x000fe20008000000 */
[----:B------:R-:W-:Y:S01]  /*1e80*/  UMOV UR53, UR17 ;  /* 0x0000001100357c82 */ /* 0x000fe20008000000 */
        /* <DEDUP_REMOVED lines=44> */
[----:B------:R-:W-:Y:S03]  /*2150*/  IGMMA.64x16x32.S8.S8 R192, gdesc[UR16], R192, gsb0 ;  /* 0x0060000010c079f1 */ /* 0x000fe600080410c0 */
        /* <DEDUP_REMOVED lines=29> */
[----:B------:R-:W-:Y:S01]  /*2330*/  IGMMA.64x16x32.S8.S8 R32, gdesc[UR52], R32, gsb0 ;  /* 0x00600000342079f1 */ /* 0x000fe20008041020 */
        /* <DEDUP_REMOVED lines=56> */
[----:B------:R-:W-:Y:S05]  /*26c0*/  @!P1 BRA `(.L_x_19) ;  /* 0x0000001000e49947 */ /* 0x000fea0003800000 */
[----:B------:R-:W-:Y:S02]  /*26d0*/  UIADD3 UR5, UR57, 0x1, URZ ;  /* 0x0000000139057890 */ /* 0x000fe4000fffe03f */
[----:B------:R-:W-:Y:S02]  /*26e0*/  UMOV UR38, UR57 ;  /* 0x0000003900267c82 */ /* 0x000fe40008000000 */
[----:B------:R-:W-:-:S04]  /*26f0*/  UISETP.NE.AND UP0, UPT, UR5, 0x8, UPT ;  /* 0x000000080500788c */ /* 0x000fc8000bf05270 */
[----:B------:R-:W-:Y:S02]  /*2700*/  USEL UR6, URZ, 0x1, UP0 ;  /* 0x000000013f067887 */ /* 0x000fe40008000000 */
[----:B------:R-:W-:Y:S02]  /*2710*/  USEL UR5, UR5, URZ, UP0 ;  /* 0x0000003f05057287 */ /* 0x000fe40008000000 */
[----:B------:R-:W-:-:S06]  /*2720*/  ULOP3.LUT UR6, UR60, UR6, URZ, 0x3c, !UPT ;  /* 0x000000063c067292 */ /* 0x000fcc000f8e3c3f */
[----:B------:R-:W-:-:S07]  /*2730*/  IMAD.U32 R6, RZ, RZ, UR6 ;  /* 0x00000006ff067e24 */ /* 0x000fce000f8e00ff */
.L_x_26:
[----:B0-----:R-:W-:Y:S05]  /*2740*/  @!P0 BRA `(.L_x_20) ;  /* 0x0000000000048947 */ /* 0x001fea0003800000 */
[----:B------:R-:W-:Y:S01]  /*2750*/  BPT.TRAP 0x1 ;  /* 0x000000040000795c */ /* 0x000fe20000300000 */
.L_x_20:
[----:B------:R-:W0:Y:S01]  /*2760*/  S2UR UR7, SR_CgaCtaId ;  /* 0x00000000000779c3 */ /* 0x000e220000008800 */
[----:B------:R-:W-:Y:S01]  /*2770*/  UMOV UR6, 0x400 ;  /* 0x0000040000067882 */ /* 0x000fe20000000000 */
[----:B------:R-:W-:Y:S01]  /*2780*/  IMAD.U32 R4, RZ, RZ, UR5 ;  /* 0x00000005ff047e24 */ /* 0x000fe2000f8e00ff */
[----:B------:R-:W-:Y:S01]  /*2790*/  SHF.L.U32 R3, R6, 0x1f, RZ ;  /* 0x0000001f06037819 */ /* 0x000fe200000006ff */
[----:B0-----:R-:W-:-:S06]  /*27a0*/  ULEA UR6, UR7, UR6, 0x18 ;  /* 0x0000000607067291 */ /* 0x001fcc000f8ec03f */
[----:B------:R-:W-:-:S04]  /*27b0*/  IMAD.U32 R5, RZ, RZ, UR6 ;  /* 0x00000006ff057e24 */ /* 0x000fc8000f8e00ff */
[----:B------:R-:W-:-:S04]  /*27c0*/  IMAD R4, R4, 0x8, R5 ;  /* 0x0000000804047824 */ /* 0x000fc800078e0205 */
[----:B------:R0:W2:Y:S01]  /*27d0*/  SYNCS.PHASECHK.TRANS64.TRYWAIT P1, [R4+URZ], R3 ;  /* 0x00000003040075a7 */ /* 0x0000a2000802017f */
[----:B------:R-:W-:Y:S05]  /*27e0*/  @!P0 BRA `(.L_x_21) ;  /* 0x0000000000048947 */ /* 0x000fea0003800000 */
[----:B------:R-:W-:Y:S01]  /*27f0*/  BPT.TRAP 0x1 ;  /* 0x000000040000795c */ /* 0x000fe20000300000 */
.L_x_21:
[----:B--2---:R-:W-:Y:S05]  /*2800*/  @P1 BRA `(.L_x_22) ;  /* 0x0000000000081947 */ /* 0x004fea0003800000 */
[----:B------:R-:W2:Y:S02]  /*2810*/  SYNCS.PHASECHK.TRANS64.TRYWAIT P1, [R4+URZ], R3 ;  /* 0x00000003040075a7 */ /* 0x000ea4000802017f */
[----:B--2---:R-:W-:Y:S05]  /*2820*/  @!P1 BRA `(.L_x_23) ;  /* 0x000000bc00f49947 */ /* 0x004fea0003800000 */
.L_x_22:
[----:B------:R-:W-:Y:S01]  /*2830*/  ULEA UR6, UR5, UR39, 0xa ;  /* 0x0000002705067291 */ /* 0x000fe2000f8e503f */
[----:B------:R-:W-:Y:S01]  /*2840*/  WARPGROUP.ARRIVE ;  /* 0x00000000000079c5 */ /* 0x000fe20000000000 */
[----:B------:R-:W-:Y:S01]  /*2850*/  UIMAD UR7, UR5, 0x2c0, UR4 ;  /* 0x000002c0050778a4 */ /* 0x000fe2000f8e0204 */
[----:B------:R-:W-:Y:S01]  /*2860*/  UMOV UR9, 0x80000020 ;  /* 0x8000002000097882 */ /* 0x000fe20000000000 */
[----:B------:R-:W-:Y:S02]  /*2870*/  UMOV UR11, 0x80000020 ;  /* 0x80000020000b7882 */ /* 0x000fe40000000000 */
[----:B------:R-:W-:Y:S01]  /*2880*/  UIADD3 UR14, UR7, 0x40, URZ ;  /* 0x00000040070e7890 */ /* 0x000fe2000fffe03f */
[----:B------:R-:W-:Y:S02]  /*2890*/  UMOV UR8, UR6 ;  /* 0x0000000600087c82 */ /* 0x000fe40008000000 */
[----:B------:R-:W-:Y:S01]  /*28a0*/  UMOV UR10, UR7 ;  /* 0x00000007000a7c82 */ /* 0x000fe20008000000 */
[----:B------:R-:W-:Y:S01]  /*28b0*/  UMOV UR12, UR8 ;  /* 0x00000008000c7c82 */ /* 0x000fe20008000000 */
[----:B------:R-:W-:Y:S01]  /*28c0*/  IGMMA.64x16x32.S8.S8 R192, gdesc[UR8], R192, gsb0 ;  /* 0x0060000008c079f1 */ /* 0x000fe200080410c0 */
        /* <DEDUP_REMOVED lines=39> */
[----:B------:R-:W-:Y:S01]  /*2b40*/  UMOV UR9, 0x80000020 ;  /* 0x8000002000097882 */ /* 0x000fe20000000000 */
[----:B------:R-:W-:-:S02]  /*2b50*/  WARPGROUP.DEPBAR.LE gsb0, 0x0 ;  /* 0x00008000000079c5 */ /* 0x000fc40000010000 */
[----:B------:R-:W-:-:S06]  /*2b60*/  WARPGROUP.ARRIVE ;  /* 0x00000000000079c5 */ /* 0x000fcc0000000000 */
[----:B------:R-:W-:Y:S01]  /*2b70*/  IGMMA.64x16x32.S8.S8 R176, gdesc[UR12], R176, gsb0 ;  /* 0x006000000cb079f1 */ /* 0x000fe200080410b0 */
[----:B------:R-:W-:Y:S02]  /*2b80*/  UIADD3 UR12, UR6, 0x200, URZ ;  /* 0x00000200060c7890 */ /* 0x000fe4000fffe03f */
[----:B------:R-:W-:Y:S01]  /*2b90*/  UIADD3 UR6, UR6, 0x202, URZ ;  /* 0x0000020206067890 */ /* 0x000fe2000fffe03f */
        /* <DEDUP_REMOVED lines=49> */
[----:B------:R-:W-:Y:S01]  /*2eb0*/  IGMMA.64x16x32.S8.S8 R24, gdesc[UR52], R24, gsb0 ;  /* 0x00600000341879f1 */ /* 0x000fe20008041018 */
[----:B------:R-:W-:Y:S01]  /*2ec0*/  UMOV UR54, UR10 ;  /* 0x0000000a00367c82 */ /* 0x000fe20008000000 */
[----:B------:R-:W-:Y:S01]  /*2ed0*/  UMOV UR55, UR11 ;  /* 0x0000000b00377c82 */ /* 0x000fe20008000000 */
[----:B------:R-:W-:Y:S01]  /*2ee0*/  UMOV UR11, 0x80000020 ;  /* 0x80000020000b7882 */ /* 0x000fe20000000000 */
[----:B------:R-:W-:Y:S02]  /*2ef0*/  WARPGROUP.DEPBAR.LE gsb0, 0x0 ;  /* 0x00008000000079c5 */ /* 0x000fe40000010000 */
[----:B------:R-:W-:-:S06]  /*2f00*/  WARPGROUP.ARRIVE ;  /* 0x00000000000079c5 */ /* 0x000fcc0000000000 */
[----:B------:R-:W-:Y:S01]  /*2f10*/  IGMMA.64x16x32.S8.S8 R40, gdesc[UR48], R40, gsb0 ;  /* 0x00600000302879f1 */ /* 0x000fe20008041028 */
[----:B------:R-:W-:Y:S01]  /*2f20*/  UIADD3 UR50, UR7, 0x242, URZ ;  /* 0x0000024207327890 */ /* 0x000fe2000fffe03f */
        /* <DEDUP_REMOVED lines=48> */
[----:B------:R-:W-:Y:S02]  /*3230*/  UIADD3 UR16, UR7, 0x2, URZ ;  /* 0x0000000207107890 */ /* 0x000fe4000fffe03f */
[----:B------:R-:W-:Y:S01]  /*3240*/  UIADD3 UR18, UR7, 0x82, URZ ;  /* 0x0000008207127890 */ /* 0x000fe2000fffe03f */
[----:B------:R-:W-:Y:S01]  /*3250*/  UMOV UR17, UR9 ;  /* 0x0000000900117c82 */ /* 0x000fe20008000000 */
[----:B------:R-:W-:-:S03]  /*3260*/  UMOV UR19, 0x80000020 ;  /* 0x8000002000137882 */ /* 0x000fc60000000000 */
[----:B------:R-:W-:Y:S01]  /*3270*/  UMOV UR10, UR16 ;  /* 0x00000010000a7c82 */ /* 0x000fe20008000000 */
[----:B------:R-:W-:Y:S01]  /*3280*/  UMOV UR16, UR8 ;  /* 0x0000000800107c82 */ /* 0x000fe20008000000 */
        /* <DEDUP_REMOVED lines=104> */
[----:B------:R-:W-:Y:S01]  /*3910*/  BPT.TRAP 0x1 ;  /* 0x000000040000795c */ /* 0x000fe20000300000 */
.L_x_24:
[----:B------:R-:W-:Y:S01]  /*3920*/  UISETP.GT.U32.AND UP0, UPT, UR56, 0x1, UPT ;  /* 0x000000013800788c */ /* 0x000fe2000bf04070 */
[----:B0-2---:R-:W-:-:S04]  /*3930*/  IMAD.U32 R4, RZ, RZ, UR38 ;  /* 0x00000026ff047e24 */ /* 0x005fc8000f8e00ff */
[----:B------:R-:W-:Y:S01]  /*3940*/  IMAD R3, R4, 0x8, R5 ;  /* 0x0000000804037824 */ /* 0x000fe200078e0205 */
[----:B------:R-:W-:-:S03]  /*3950*/  PLOP3.LUT P1, PT, PT, PT, UP0, 0x80, 0x0 ;  /* 0x000000000000781c */ /* 0x000fc60003f2f008 */
[----:B------:R-:W-:-:S05]  /*3960*/  VIADD R3, R3, 0x40 ;  /* 0x0000004003037836 */ /* 0x000fca0000000000 */
[----:B------:R-:W-:-:S04]  /*3970*/  PRMT R3, RZ, 0x654, R3 ;  /* 0x00000654ff037816 */ /* 0x000fc80000000003 */
[----:B------:R0:W-:Y:S01]  /*3980*/  SYNCS.ARRIVE.TRANS64.RED.A1T0 RZ, [R3+URZ], RZ ;  /* 0x000000ff03ff79a7 */ /* 0x0001e2000810043f */
[----:B------:R-:W-:Y:S05]  /*3990*/  @P1 BRA `(.L_x_25) ;  /* 0x0000000000041947 */ /* 0x000fea0003800000 */
[----:B------:R-:W-:Y:S01]  /*39a0*/  BPT.TRAP 0x1 ;  /* 0x000000040000795c */ /* 0x000fe20000300000 */
.L_x_25:
[----:B------:R-:W-:Y:S01]  /*39b0*/  UIADD3 UR5, UR5, 0x1, URZ ;  /* 0x0000000105057890 */ /* 0x000fe2000fffe03f */
[C---:B------:R-:W-:Y:S01]  /*39c0*/  ISETP.GT.AND P1, PT, R0.reuse, 0x1, PT ;  /* 0x000000010000780c */ /* 0x040fe20003f24270 */
[----:B------:R-:W-:Y:S01]  /*39d0*/  UIADD3 UR38, UR38, 0x1, URZ ;  /* 0x0000000126267890 */ /* 0x000fe2000fffe03f */
[----:B------:R-:W-:Y:S01]  /*39e0*/  VIADD R0, R0, 0xffffffff ;  /* 0xffffffff00007836 */ /* 0x000fe20000000000 */
[----:B------:R-:W-:Y:S02]  /*39f0*/  UISETP.NE.AND UP0, UPT, UR5, 0x8, UPT ;  /* 0x000000080500788c */ /* 0x000fe4000bf05270 */
[----:B------:R-:W-:Y:S02]  /*3a00*/  UISETP.NE.AND UP1, UPT, UR38, 0x8, UPT ;  /* 0x000000082600788c */ /* 0x000fe4000bf25270 */
[----:B------:R-:W-:Y:S02]  /*3a10*/  USEL UR6, URZ, 0x1, UP0 ;  /* 0x000000013f067887 */ /* 0x000fe40008000000 */
[----:B------:R-:W-:-:S02]  /*3a20*/  USEL UR5, UR5, URZ, UP0 ;  /* 0x0000003f05057287 */ /* 0x000fc40008000000 */
[----:B------:R-:W-:Y:S02]  /*3a30*/  USEL UR38, UR38, URZ, UP1 ;  /* 0x0000003f26267287 */ /* 0x000fe40008800000 */
[----:B------:R-:W-:Y:S01]  /*3a40*/  LOP3.LUT R6, R6, UR6, RZ, 0x3c, !PT ;  /* 0x0000000606067c12 */ /* 0x000fe2000f8e3cff */
[----:B------:R-:W-:Y:S09]  /*3a50*/  @P1 BRA `(.L_x_26) ;  /* 0xffffffec00381947 */ /* 0x000ff2000383ffff */
.L_x_19:
[----:B------:R-:W2:Y:S02]  /*3a60*/  LDC R0, c[0x0][0x28c] ;  /* 0x0000a300ff007b82 */ /* 0x000ea40000000800 */
[----:B--2---:R-:W-:-:S13]  /*3a70*/  ISETP.GE.AND P1, PT, R0, 0x1, PT ;  /* 0x000000010000780c */ /* 0x004fda0003f26270 */
[----:B------:R-:W-:Y:S05]  /*3a80*/  @!P1 BRA `(.L_x_27) ;  /* 0x00000000003c9947 */ /* 0x000fea0003800000 */
[----:B------:R-:W-:Y:S05]  /*3a90*/  @!P0 BRA `(.L_x_28) ;  /* 0x0000000000048947 */ /* 0x000fea0003800000 */
[----:B------:R-:W-:Y:S01]  /*3aa0*/  BPT.TRAP 0x1 ;  /* 0x000000040000795c */ /* 0x000fe20000300000 */
.L_x_28:
[----:B------:R-:W-:-:S04]  /*3ab0*/  UISETP.LT.AND UP0, UPT, UR59, 0x1, UPT ;  /* 0x000000013b00788c */ /* 0x000fc8000bf01270 */
[----:B------:R-:W-:Y:S02]  /*3ac0*/  USEL UR4, UR59, 0x1, UP0 ;  /* 0x000000013b047887 */ /* 0x000fe40008000000 */
[----:B------:R-:W-:Y:S02]  /*3ad0*/  UISETP.GT.U32.AND UP0, UPT, UR56, 0x1, UPT ;  /* 0x000000013800788c */ /* 0x000fe4000bf04070 */
[----:B------:R-:W-:-:S04]  /*3ae0*/  UIADD3 UR4, UR57, UR59, -UR4 ;  /* 0x0000003b39047290 */ /* 0x000fc8000fffe804 */
[----:B------:R-:W-:Y:S01]  /*3af0*/  USHF.L.U32 UR4, UR4, 0x3, URZ ;  /* 0x0000000304047899 */ /* 0x000fe2000800063f */
[----:B------:R-:W-:-:S03]  /*3b00*/  PLOP3.LUT P0, PT, PT, PT, UP0, 0x80, 0x0 ;  /* 0x000000000000781c */ /* 0x000fc60003f0f008 */
[----:B------:R-:W-:-:S06]  /*3b10*/  ULOP3.LUT UR4, UR4, 0x38, URZ, 0xc0, !UPT ;  /* 0x0000003804047892 */ /* 0x000fcc000f8ec03f */
[----:B------:R-:W-:-:S05]  /*3b20*/  IMAD.U32 R0, RZ, RZ, UR4 ;  /* 0x00000004ff007e24 */ /* 0x000fca000f8e00ff */
[----:B------:R-:W-:-:S04]  /*3b30*/  IADD3 R0, R5, 0x40, R0 ;  /* 0x0000004005007810 */ /* 0x000fc80007ffe000 */
[----:B------:R-:W-:-:S04]  /*3b40*/  PRMT R0, RZ, 0x654, R0 ;  /* 0x00000654ff007816 */ /* 0x000fc80000000000 */
[----:B------:R2:W-:Y:S01]  /*3b50*/  SYNCS.ARRIVE.TRANS64.RED.A1T0 RZ, [R0+URZ], RZ ;  /* 0x000000ff00ff79a7 */ /* 0x0005e2000810043f */
[----:B------:R-:W-:Y:S05]  /*3b60*/  @P0 BRA `(.L_x_27) ;  /* 0x0000000000040947 */ /* 0x000fea0003800000 */
[----:B------:R-:W-:Y:S01]  /*3b70*/  BPT.TRAP 0x1 ;  /* 0x000000040000795c */ /* 0x000fe20000300000 */
.L_x_27:
[----:B------:R-:W-:Y:S01]  /*3b80*/  R2UR UR5, R18 ;  /* 0x00000000120572ca */ /* 0x000fe200000e0000 */
[----:B------:R-:W-:Y:S01]  /*3b90*/  IMAD.MOV.U32 R7, RZ, RZ, -0x2 ;  /* 0xfffffffeff077424 */ /* 0x000fe200078e00ff */
[----:B------:R-:W-:Y:S01]  /*3ba0*/  R2UR UR4, R19 ;  /* 0x00000000130472ca */ /* 0x000fe200000e0000 */
[----:B------:R-:W-:Y:S01]  /*3bb0*/  ULDC UR11, c[0x0][0x288] ;  /* 0x0000a200000b7ab9 */ /* 0x000fe20000000800 */
[C---:B--2---:R-:W-:Y:S01]  /*3bc0*/  LOP3.LUT R0, R2.reuse, 0x3, RZ, 0xc0, !PT ;  /* 0x0000000302007812 */ /* 0x044fe200078ec0ff */
[----:B------:R-:W-:Y:S01]  /*3bd0*/  UIADD3 UR57, UR59, UR57, URZ ;  /* 0x000000393b397290 */ /* 0x000fe2000fffe03f */
[----:B------:R-:W-:Y:S01]  /*3be0*/  LOP3.LUT R4, R2, 0x60, RZ, 0xc0, !PT ;  /* 0x0000006002047812 */ /* 0x000fe200078ec0ff */
[----:B------:R-:W-:Y:S01]  /*3bf0*/  ULDC UR10, c[0x0][0x284] ;  /* 0x0000a100000a7ab9 */ /* 0x000fe20000000800 */
[--C-:B0-----:R-:W-:Y:S01]  /*3c00*/  SHF.R.U32.HI R3, RZ, 0x2, R2.reuse ;  /* 0x00000002ff037819 */ /* 0x101fe20000011602 */
[----:B------:R-:W-:Y:S01]  /*3c10*/  IMAD R7, R0, R7, UR11 ;  /* 0x0000000b00077e24 */ /* 0x000fe2000f8e0207 */
[----:B------:R-:W-:Y:S01]  /*3c20*/  SHF.R.U32.HI R0, RZ, 0x7, R2 ;  /* 0x00000007ff007819 */ /* 0x000fe20000011602 */
[----:B------:R-:W-:Y:S01]  /*3c30*/  IMAD.SHL.U32 R18, R2, 0x2, RZ ;  /* 0x0000000202127824 */ /* 0x000fe200078e00ff */
[----:B------:R-:W-:Y:S01]  /*3c40*/  SHF.R.U32.HI R6, RZ, 0x1, R4 ;  /* 0x00000001ff067819 */ /* 0x000fe20000011604 */
[----:B------:R-:W-:Y:S01]  /*3c50*/  UIMAD UR5, UR5, 0xb0, URZ ;  /* 0x000000b0050578a4 */ /* 0x000fe2000f8e023f */
[----:B------:R-:W-:Y:S01]  /*3c60*/  LOP3.LUT R0, R0, 0x1, RZ, 0xc0, !PT ;  /* 0x0000000100007812 */ /* 0x000fe200078ec0ff */
[----:B------:R-:W-:Y:S01]  /*3c70*/  USHF.L.U32 UR6, UR4, 0x8, URZ ;  /* 0x0000000804067899 */ /* 0x000fe2000800063f */
[----:B------:R-:W-:Y:S01]  /*3c80*/  LOP3.LUT R3, R3, 0x7, RZ, 0xc0, !PT ;  /* 0x0000000703037812 */ /* 0x000fe200078ec0ff */
[----:B------:R-:W-:-:S02]  /*3c90*/  UISETP.GE.AND UP2, UPT, UR5, UR11, UPT ;  /* 0x0000000b0500728c */ /* 0x000fc4000bf46270 */
[----:B------:R-:W-:Y:S01]  /*3ca0*/  UIMAD.WIDE UR12, UR4, 0x100, URZ ;  /* 0x00000100040c78a5 */ /* 0x000fe2000f8e023f */
[----:B------:R-:W-:Y:S01]  /*3cb0*/  IMAD.U32 R19, RZ, RZ, UR5 ;  /* 0x00000005ff137e24 */ /* 0x000fe2000f8e00ff */
[----:B------:R-:W-:Y:S01]  /*3cc0*/  USHF.R.U32.HI UR4, URZ, 0x3, UR57 ;  /* 0x000000033f047899 */ /* 0x000fe20008011639 */
[----:B------:R-:W-:Y:S01]  /*3cd0*/  IMAD.SHL.U32 R4, R0, 0x40, RZ ;  /* 0x0000004000047824 */ /* 0x000fe200078e00ff */
[----:B------:R-:W-:Y:S02]  /*3ce0*/  UISETP.GE.OR UP2, UPT, UR6, UR10, UP2 ;  /* 0x0000000a0600728c */ /* 0x000fe40009746670 */
[----:B------:R-:W-:Y:S01]  /*3cf0*/  ULOP3.LUT UR4, UR4, 0x1, URZ, 0xc0, !UPT ;  /* 0x0000000104047892 */ /* 0x000fe2000f8ec03f */
[----:B------:R-:W-:Y:S01]  /*3d00*/  LOP3.LUT R18, R19, 0x6, R18, 0xf8, !PT ;  /* 0x0000000613127812 */ /* 0x000fe200078ef812 */
[----:B------:R-:W-:Y:S01]  /*3d10*/  USHF.R.S32.HI UR14, URZ, 0x1f, UR58 ;  /* 0x0000001f3f0e7899 */ /* 0x000fe2000801143a */
[--C-:B------:R-:W-:Y:S01]  /*3d20*/  LOP3.LUT R205, R4, 0x40, R3.reuse, 0xe2, !PT ;  /* 0x0000004004cd7812 */ /* 0x100fe200078ee203 */
[----:B------:R-:W-:Y:S01]  /*3d30*/  ULDC.64 UR8, c[0x0][0x5d0] ;  /* 0x0001740000087ab9 */ /* 0x000fe20000000a00 */
[----:B------:R-:W-:Y:S01]  /*3d40*/  UISETP.GT.U32.AND UP0, UPT, UR57, 0x7, UPT ;  /* 0x000000073900788c */ /* 0x000fe2000bf04070 */
[----:B------:R-:W-:Y:S01]  /*3d50*/  IADD3 R3, RZ, -R6, -R3 ;  /* 0x80000006ff037210 */ /* 0x000fe20007ffe803 */
[----:B------:R-:W-:Y:S01]  /*3d60*/  UISETP.NE.U32.AND UP1, UPT, UR4, 0x1, UPT ;  /* 0x000000010400788c */ /* 0x000fe2000bf25070 */
[----:B------:R-:W-:Y:S01]  /*3d70*/  PLOP3.LUT P0, PT, PT, PT, UP2, 0x80, 0x0 ;  /* 0x000000000000781c */ /* 0x000fe20003f0f028 */
[----:B------:R-:W-:Y:S01]  /*3d80*/  UIMAD UR7, UR14, UR8, URZ ;  /* 0x000000080e0772a4 */ /* 0x000fe2000f8e023f */
[--C-:B------:R-:W-:Y:S01]  /*3d90*/  SHF.R.S32.HI R19, RZ, 0x1f, R18.reuse ;  /* 0x0000001fff137819 */ /* 0x100fe20000011412 */
[----:B------:R-:W-:Y:S01]  /*3da0*/  UISETP.LT.U32.AND UP0, UPT, UR59, 0x8, UP0 ;  /* 0x000000083b00788c */ /* 0x000fe20008701070 */
[----:B------:R-:W-:Y:S01]  /*3db0*/  IMAD.U32 R5, RZ, RZ, UR8 ;  /* 0x00000008ff057e24 */ /* 0x000fe2000f8e00ff */
[----:B------:R-:W-:Y:S01]  /*3dc0*/  UISETP.GT.U32.AND UP1, UPT, UR59, 0x7, !UP1 ;  /* 0x000000073b00788c */ /* 0x000fe2000cf24070 */
[----:B------:R-:W-:Y:S01]  /*3dd0*/  IMAD R0, R0, -0x40, R3 ;  /* 0xffffffc000007824 */ /* 0x000fe200078e0203 */
[----:B------:R-:W-:Y:S01]  /*3de0*/  UIMAD UR7, UR58, UR9, UR7 ;  /* 0x000000093a0772a4 */ /* 0x000fe2000f8e0207 */
[----:B------:R-:W-:Y:S01]  /*3df0*/  IMAD.U32 R3, RZ, RZ, UR10 ;  /* 0x0000000aff037e24 */ /* 0x000fe2000f8e00ff */
[----:B------:R-:W-:Y:S01]  /*3e00*/  USEL UR8, URZ, 0x1, !UP0 ;  /* 0x000000013f087887 */ /* 0x000fe2000c000000 */
[----:B------:R-:W-:Y:S01]  /*3e10*/  IMAD.WIDE.U32 R4, R5, UR58, R18 ;  /* 0x0000003a05047c25 */ /* 0x000fe2000f8e0012 */
[----:B------:R-:W-:Y:S01]  /*3e20*/  USEL UR4, URZ, 0x1, !UP1 ;  /* 0x000000013f047887 */ /* 0x000fe2000c800000 */
[----:B------:R-:W-:Y:S01]  /*3e30*/  LOP3.LUT R205, R205, UR12, R6, 0xfe, !PT ;  /* 0x0000000ccdcd7c12 */ /* 0x000fe2000f8efe06 */
[----:B------:R-:W-:Y:S01]  /*3e40*/  ULOP3.LUT UR57, UR57, 0x7, URZ, 0xc0, !UPT ;  /* 0x0000000739397892 */ /* 0x000fe2000f8ec03f */
[----:B------:R-:W-:Y:S01]  /*3e50*/  IADD3 R0, R3, -UR6, R0 ;  /* 0x8000000603007c10 */ /* 0x000fe2000fffe000 */
[----:B------:R-:W-:Y:S01]  /*3e60*/  ULOP3.LUT UR60, UR4, UR60, UR8, 0x96, !UPT ;  /* 0x0000003c043c7292 */ /* 0x000fe2000f8e9608 */
[----:B------:R-:W-:Y:S01]  /*3e70*/  VIADD R5, R5, UR7 ;  /* 0x0000000705057c36 */ /* 0x000fe20008000000 */
[----:B------:R-:W-:Y:S01]  /*3e80*/  UMOV UR6, 0xffffffff ;  /* 0xffffffff00067882 */ /* 0x000fe20000000000 */
[----:B------:R-:W-:Y:S01]  /*3e90*/  VIADD R3, R7, -UR5 ;  /* 0x8000000507037c36 */ /* 0x000fe20008000000 */
[----:B------:R-:W-:Y:S08]  /*3ea0*/  @P0 BRA `(.L_x_29) ;  /* 0x0000008400fc0947 */ /* 0x000ff00003800000 */
[----:B------:R-:W0:Y:S01]  /*3eb0*/  LDC.64 R10, c[0x0][0x5c8] ;  /* 0x00017200ff0a7b82 */ /* 0x000e220000000a00 */
[----:B------:R-:W-:Y:S01]  /*3ec0*/  ULDC.64 UR4, c[0x0][0x5c0] ;  /* 0x0001700000047ab9 */ /* 0x000fe20000000a00 */
[----:B------:R-:W-:Y:S01]  /*3ed0*/  BSSY B0, `(.L_x_29) ;  /* 0x000087c000007945 */ /* 0x000fe20003800000 */
[----:B0-----:R-:W-:Y:S02]  /*3ee0*/  IMAD R6, R10, UR13, RZ ;  /* 0x0000000d0a067c24 */ /* 0x001fe4000f8e02ff */
[----:B------:R-:W-:-:S04]  /*3ef0*/  IMAD.WIDE.U32 R4, R205, R10, R4 ;  /* 0x0000000acd047225 */ /* 0x000fc800078e0004 */
[----:B------:R-:W-:Y:S01]  /*3f00*/  IMAD R7, R205, R11, R6 ;  /* 0x0000000bcd077224 */ /* 0x000fe200078e0206 */
[----:B------:R-:W-:Y:S01]  /*3f10*/  IADD3 R6, P0, R4, UR4, RZ ;  /* 0x0000000404067c10 */ /* 0x000fe2000ff1e0ff */
[C---:B------:R-:W-:Y:S02]  /*3f20*/  IMAD.SHL.U32 R13, R10.reuse, 0x8, RZ ;  /* 0x000000080a0d7824 */ /* 0x040fe400078e00ff */
[----:B------:R-:W-:Y:S01]  /*3f30*/  IMAD.IADD R7, R5, 0x1, R7 ;  /* 0x0000000105077824 */ /* 0x000fe200078e0207 */
[----:B------:R-:W-:Y:S01]  /*3f40*/  SHF.L.U64.HI R5, R10, 0x3, R11 ;  /* 0x000000030a057819 */ /* 0x000fe2000001020b */
[----:B------:R-:W-:Y:S01]  /*3f50*/  IMAD R15, R11, 0x78, RZ ;  /* 0x000000780b0f7824 */ /* 0x000fe200078e02ff */
[----:B------:R-:W-:Y:S02]  /*3f60*/  IADD3 R8, P1, R13, R6, RZ ;  /* 0x000000060d087210 */ /* 0x000fe40007f3e0ff */
[----:B------:R-:W-:Y:S02]  /*3f70*/  IADD3.X R7, R7, UR5, RZ, P0, !PT ;  /* 0x0000000507077c10 */ /* 0x000fe400087fe4ff */
[----:B-----5:R-:W-:-:S03]  /*3f80*/  ISETP.NE.AND P0, PT, R23, RZ, PT ;  /* 0x000000ff1700720c */ /* 0x020fc60003f05270 */
[----:B------:R-:W-:Y:S02]  /*3f90*/  IMAD.X R9, R5, 0x1, R7, P1 ;  /* 0x0000000105097824 */ /* 0x000fe400008e0607 */
[----:B------:R-:W-:-:S04]  /*3fa0*/  IMAD.WIDE.U32 R10, R10, 0x78, R8 ;  /* 0x000000780a0a7825 */ /* 0x000fc800078e0008 */
[----:B------:R-:W-:Y:S01]  /*3fb0*/  IMAD.IADD R11, R11, 0x1, R15 ;  /* 0x000000010b0b7824 */ /* 0x000fe200078e020f */
[----:B------:R-:W-:-:S05]  /*3fc0*/  IADD3 R4, P1, R13, R10, RZ ;  /* 0x0000000a0d047210 */ /* 0x000fca0007f3e0ff */
[----:B------:R-:W-:Y:S01]  /*3fd0*/  IMAD.X R5, R5, 0x1, R11, P1 ;  /* 0x0000000105057824 */ /* 0x000fe200008e060b */
[----:B------:R-:W-:Y:S07]  /*3fe0*/  @!P0 BRA `(.L_x_30) ;  /* 0x0000006400588947 */ /* 0x000fee0003800000 */
[----:B------:R-:W0:Y:S01]  /*3ff0*/  LDC.64 R14, c[0x0][0x5b0] ;  /* 0x00016c00ff0e7b82 */ /* 0x000e220000000a00 */
[----:B------:R-:W-:Y:S01]  /*4000*/  ULDC.64 UR8, c[0x0][0x5b8] ;  /* 0x00016e0000087ab9 */ /* 0x000fe20000000a00 */
[----:B------:R-:W-:Y:S01]  /*4010*/  ISETP.GE.AND P3, PT, R0, 0x1, PT ;  /* 0x000000010000780c */ /* 0x000fe20003f66270 */
[----:B------:R-:W-:Y:S02]  /*4020*/  UIMAD UR4, UR14, UR8, URZ ;  /* 0x000000080e0472a4 */ /* 0x000fe4000f8e023f */
[----:B------:R-:W-:Y:S01]  /*4030*/  IMAD.U32 R203, RZ, RZ, UR8 ;  /* 0x00000008ffcb7e24 */ /* 0x000fe2000f8e00ff */
[----:B------:R-:W-:Y:S01]  /*4040*/  BSSY B1, `(.L_x_31) ;  /* 0x000000e000017945 */ /* 0x000fe20003800000 */
[----:B------:R-:W-:Y:S01]  /*4050*/  ISETP.LT.OR P1, PT, R3, 0x1, !P3 ;  /* 0x000000010300780c */ /* 0x000fe20005f21670 */
[----:B------:R-:W-:Y:S01]  /*4060*/  UIMAD UR4, UR58, UR9, UR4 ;  /* 0x000000093a0472a4 */ /* 0x000fe2000f8e0204 */
[----:B------:R-:W2:Y:S01]  /*4070*/  LDC.64 R12, c[0x0][0x5a8] ;  /* 0x00016a00ff0c7b82 */ /* 0x000ea20000000a00 */
[----:B------:R-:W-:-:S04]  /*4080*/  IMAD.WIDE.U32 R202, R203, UR58, R18 ;  /* 0x0000003acbca7c25 */ /* 0x000fc8000f8e0012 */
[----:B------:R-:W-:Y:S02]  /*4090*/  VIADD R21, R203, UR4 ;  /* 0x00000004cb157c36 */ /* 0x000fe40008000000 */
[----:B------:R-:W-:Y:S02]  /*40a0*/  IMAD.MOV.U32 R20, RZ, RZ, R202 ;  /* 0x000000ffff147224 */ /* 0x000fe400078e00ca */
[----:B0-----:R-:W-:Y:S02]  /*40b0*/  IMAD R204, R14, UR13, RZ ;  /* 0x0000000d0ecc7c24 */ /* 0x001fe4000f8e02ff */
[----:B------:R-:W-:-:S04]  /*40c0*/  IMAD.WIDE.U32 R18, R205, R14, R20 ;  /* 0x0000000ecd127225 */ /* 0x000fc800078e0014 */
[----:B------:R-:W-:Y:S01]  /*40d0*/  IMAD R213, R205, R15, R204 ;  /* 0x0000000fcdd57224 */ /* 0x000fe200078e02cc */
[----:B--2---:R-:W-:-:S04]  /*40e0*/  IADD3 R18, P0, R18, R12, RZ ;  /* 0x0000000c12127210 */ /* 0x004fc80007f1e0ff */
[----:B------:R-:W-:Y:S01]  /*40f0*/  IADD3.X R19, R13, R19, R213, P0, !PT ;  /* 0x000000130d137210 */ /* 0x000fe200007fe4d5 */
[----:B------:R-:W-:Y:S08]  /*4100*/  @P1 BRA `(.L_x_32) ;  /* 0x0000000000041947 */ /* 0x000ff00003800000 */
[----:B------:R0:W5:Y:S02]  /*4110*/  LDG.E.U8 R22, desc[UR36][R18.64] ;  /* 0x0000002412167981 */ /* 0x000164000c1e1100 */
.L_x_32:
[----:B------:R-:W-:Y:S05]  /*4120*/  BSYNC B1 ;  /* 0x0000000000017941 */ /* 0x000fea0003800000 */
.L_x_31:
[----:B-1---5:R-:W-:Y:S01]  /*4130*/  LOP3.LUT R201, R22, 0xffff, RZ, 0xc0, !PT ;  /* 0x0000ffff16c97812 */ /* 0x022fe200078ec0ff */
[C---:B------:R-:W-:Y:S01]  /*4140*/  IMAD.SHL.U32 R206, R14.reuse, 0x8, RZ ;  /* 0x000000080ece7824 */ /* 0x040fe200078e00ff */
[----:B------:R-:W-:Y:S01]  /*4150*/  SHF.L.U64.HI R207, R14, 0x3, R15 ;  /* 0x000000030ecf7819 */ /* 0x000fe2000001020f */
[----:B------:R-:W-:Y:S01]  /*4160*/  BSSY B1, `(.L_x_33) ;  /* 0x0000013000017945 */ /* 0x000fe20003800000 */
[----:B------:R-:W-:Y:S02]  /*4170*/  PRMT R204, R201, 0x8880, RZ ;  /* 0x00008880c9cc7816 */ /* 0x000fe400000000ff */
[----:B------:R-:W-:Y:S01]  /*4180*/  ISETP.GE.AND P2, PT, R0, 0x9, PT ;  /* 0x000000090000780c */ /* 0x000fe20003f46270 */
[----:B------:R-:W-:-:S03]  /*4190*/  IMAD.WIDE.U32 R208, R205, R14, R206 ;  /* 0x0000000ecdd07225 */ /* 0x000fc600078e00ce */
[----:B------:R-:W-:Y:S01]  /*41a0*/  ISETP.LT.OR P0, PT, R3, 0x1, !P2 ;  /* 0x000000010300780c */ /* 0x000fe20005701670 */
[----:B------:R-:W-:Y:S01]  /*41b0*/  IMAD R201, R204, R23, RZ ;  /* 0x00000017ccc97224 */ /* 0x000fe200078e02ff */
[----:B------:R-:W-:-:S03]  /*41c0*/  IADD3 R204, P5, P6, R202, R12, R208 ;  /* 0x0000000ccacc7210 */ /* 0x000fc60007ebe0d0 */
[----:B------:R-:W-:Y:S02]  /*41d0*/  @!P1 IMAD R211, R192, R200, R201 ;  /* 0x000000c8c0d39224 */ /* 0x000fe400078e02c9 */
[----:B------:R-:W-:Y:S01]  /*41e0*/  IMAD.IADD R192, R213, 0x1, R209 ;  /* 0x00000001d5c07824 */ /* 0x000fe200078e02d1 */
[----:B------:R-:W-:Y:S02]  /*41f0*/  IADD3 R209, P4, R205, 0x80, RZ ;  /* 0x00000080cdd17810 */ /* 0x000fe40007f9e0ff */
[----:B------:R1:W-:Y:S01]  /*4200*/  @!P1 STG.E.U8 desc[UR36][R6.64], R211 ;  /* 0x000000d306009986 */ /* 0x0003e2000c101124 */
[----:B------:R-:W-:Y:S02]  /*4210*/  ISETP.LT.OR P1, PT, R3, 0x2, !P3 ;  /* 0x000000020300780c */ /* 0x000fe40005f21670 */
[----:B------:R-:W-:Y:S02]  /*4220*/  IADD3.X R205, R21, R13, R192, P5, P6 ;  /* 0x0000000d15cd7210 */ /* 0x000fe40002fec4c0 */
[----:B------:R-:W-:-:S02]  /*4230*/  ISETP.LT.OR P5, PT, R3, 0x2, !P2 ;  /* 0x000000020300780c */ /* 0x000fc400057a1670 */
[----:B------:R-:W-:-:S07]  /*4240*/  ISETP.LT.OR P6, PT, R3, 0x9, !P3 ;  /* 0x000000090300780c */ /* 0x000fce0005fc1670 */
[----:B-1----:R-:W-:Y:S06]  /*4250*/  @P1 BRA `(.L_x_34) ;  /* 0x00000000000c1947 */ /* 0x002fec0003800000 */
[----:B------:R-:W2:Y:S02]  /*4260*/  LDG.E.U8 R22, desc[UR36][R18.64+0x1] ;  /* 0x0000012412167981 */ /* 0x000ea4000c1e1100 */
[----:B--2---:R-:W-:-:S05]  /*4270*/  PRMT R192, R22, 0x8880, RZ ;  /* 0x0000888016c07816 */ /* 0x004fca00000000ff */
[----:B------:R-:W-:-:S07]  /*4280*/  IMAD R201, R192, R23, RZ ;  /* 0x00000017c0c97224 */ /* 0x000fce00078e02ff */
.L_x_34:
[----:B------:R-:W-:Y:S05]  /*4290*/  BSYNC B1 ;  /* 0x0000000000017941 */ /* 0x000fea0003800000 */
.L_x_33:
[----:B------:R-:W-:Y:S01]  /*42a0*/  @!P1 IMAD R193, R193, R200, R201 ;  /* 0x000000c8c1c19224 */ /* 0x000fe200078e02c9 */
[----:B------:R-:W-:Y:S04]  /*42b0*/  BSSY B1, `(.L_x_35) ;  /* 0x0000006000017945 */ /* 0x000fe80003800000 */
[----:B------:R1:W-:Y:S01]  /*42c0*/  @!P1 STG.E.U8 desc[UR36][R6.64+0x1], R193 ;  /* 0x000001c106009986 */ /* 0x0003e2000c101124 */
[----:B------:R-:W-:Y:S05]  /*42d0*/  @P0 BRA `(.L_x_36) ;  /* 0x00000000000c0947 */ /* 0x000fea0003800000 */
[----:B------:R-:W2:Y:S02]  /*42e0*/  LDG.E.U8 R22, desc[UR36][R204.64] ;  /* 0x00000024cc167981 */ /* 0x000ea4000c1e1100 */
[----:B--2---:R-:W-:-:S05]  /*42f0*/  PRMT R192, R22, 0x8880, RZ ;  /* 0x0000888016c07816 */ /* 0x004fca00000000ff */
[----:B------:R-:W-:-:S07]  /*4300*/  IMAD R201, R192, R23, RZ ;  /* 0x00000017c0c97224 */ /* 0x000fce00078e02ff */
.L_x_36:
[----:B------:R-:W-:Y:S05]  /*4310*/  BSYNC B1 ;  /* 0x0000000000017941 */ /* 0x000fea0003800000 */
.L_x_35:
[----:B-1----:R-:W-:Y:S01]  /*4320*/  @!P0 IMAD R193, R194, R200, R201 ;  /* 0x000000c8c2c18224 */ /* 0x002fe200078e02c9 */
[----:B------:R-:W-:Y:S04]  /*4330*/  BSSY B1, `(.L_x_37) ;  /* 0x0000006000017945 */ /* 0x000fe80003800000 */
[----:B------:R1:W-:Y:S01]  /*4340*/  @!P0 STG.E.U8 desc[UR36][R8.64], R193 ;  /* 0x000000c108008986 */ /* 0x0003e2000c101124 */
[----:B------:R-:W-:Y:S05]  /*4350*/  @P5 BRA `(.L_x_38) ;  /* 0x00000000000c5947 */ /* 0x000fea0003800000 */
[----:B------:R-:W2:Y:S02]  /*4360*/  LDG.E.U8 R22, desc[UR36][R204.64+0x1] ;  /* 0x00000124cc167981 */ /* 0x000ea4000c1e1100 */
[----:B--2---:R-:W-:-:S05]  /*4370*/  PRMT R192, R22, 0x8880, RZ ;  /* 0x0000888016c07816 */ /* 0x004fca00000000ff */
[----:B------:R-:W-:-:S07]  /*4380*/  IMAD R201, R192, R23, RZ ;  /* 0x00000017c0c97224 */ /* 0x000fce00078e02ff */
.L_x_38:
[----:B------:R-:W-:Y:S05]  /*4390*/  BSYNC B1 ;  /* 0x0000000000017941 */ /* 0x000fea0003800000 */
.L_x_37:
[----:B------:R-:W-:Y:S01]  /*43a0*/  @!P5 IMAD R195, R195, R200, R201 ;  /* 0x000000c8c3c3d224 */ /* 0x000fe200078e02c9 */
[----:B------:R-:W-:Y:S01]  /*43b0*/  BSSY B1, `(.L_x_39) ;  /* 0x0000007000017945 */ /* 0x000fe20003800000 */
[----:B------:R-:W-:-:S03]  /*43c0*/  IMAD.WIDE.U32 R206, R209, R14, R206 ;  /* 0x0000000ed1ce7225 */ /* 0x000fc600078e00ce */
[----:B------:R2:W-:Y:S01]  /*43d0*/  @!P5 STG.E.U8 desc[UR36][R8.64+0x1], R195 ;  /* 0x000001c30800d986 */ /* 0x0005e2000c101124 */
[----:B------:R-:W-:Y:S05]  /*43e0*/  @P6 BRA `(.L_x_40) ;  /* 0x00000000000c6947 */ /* 0x000fea0003800000 */
[----:B------:R-:W3:Y:S02]  /*43f0*/  LDG.E.U8 R22, desc[UR36][R18.64+0x8] ;  /* 0x0000082412167981 */ /* 0x000ee4000c1e1100 */
[----:B---3--:R-:W-:-:S05]  /*4400*/  PRMT R192, R22, 0x8880, RZ ;  /* 0x0000888016c07816 */ /* 0x008fca00000000ff */
[----:B------:R-:W-:-:S07]  /*4410*/  IMAD R201, R192, R23, RZ ;  /* 0x00000017c0c97224 */ /* 0x000fce00078e02ff */
.L_x_40:
[----:B------:R-:W-:Y:S05]  /*4420*/  BSYNC B1 ;  /* 0x0000000000017941 */ /* 0x000fea0003800000 */
.L_x_39:
[C---:B------:R-:W-:Y:S01]  /*4430*/  ISETP.LT.OR P5, PT, R3.reuse, 0xa, !P3 ;  /* 0x0000000a0300780c */ /* 0x040fe20005fa1670 */
[----:B-1----:R-:W-:Y:S01]  /*4440*/  @!P6 IMAD R193, R196, R200, R201 ;  /* 0x000000c8c4c1e224 */ /* 0x002fe200078e02c9 */
[----:B------:R-:W-:Y:S01]  /*4450*/  BSSY B1, `(.L_x_41) ;  /* 0x000000b000017945 */ /* 0x000fe20003800000 */
[----:B--2---:R-:W-:Y:S01]  /*4460*/  IMAD.X R195, RZ, RZ, UR13, P4 ;  /* 0x0000000dffc37e24 */ /* 0x004fe2000a0e06ff */
[----:B------:R-:W-:Y:S02]  /*4470*/  IADD3 R202, P1, P0, R202, R12, R206 ;  /* 0x0000000ccaca7210 */ /* 0x000fe4000783e0ce */
[----:B------:R1:W-:Y:S01]  /*4480*/  @!P6 STG.E.U8 desc[UR36][R6.64+0x8], R193 ;  /* 0x000008c10600e986 */ /* 0x0003e2000c101124 */
[----:B------:R-:W-:Y:S01]  /*4490*/  ISETP.LT.OR P6, PT, R3, 0x9, !P2 ;  /* 0x000000090300780c */ /* 0x000fe200057c1670 */
[----:B------:R-:W-:Y:S01]  /*44a0*/  IMAD R194, R195, R14, RZ ;  /* 0x0000000ec3c27224 */ /* 0x000fe200078e02ff */
[----:B------:R-:W-:-:S04]  /*44b0*/  ISETP.LT.OR P4, PT, R3, 0xa, !P2 ;  /* 0x0000000a0300780c */ /* 0x000fc80005781670 */
[----:B------:R-:W-:Y:S09]  /*44c0*/  @P5 BRA `(.L_x_42) ;  /* 0x00000000000c5947 */ /* 0x000ff20003800000 */
[----:B------:R-:W2:Y:S02]  /*44d0*/  LDG.E.U8 R22, desc[UR36][R18.64+0x9] ;  /* 0x0000092412167981 */ /* 0x000ea4000c1e1100 */
[----:B--2---:R-:W-:-:S05]  /*44e0*/  PRMT R192, R22, 0x8880, RZ ;  /* 0x0000888016c07816 */ /* 0x004fca00000000ff */
[----:B------:R-:W-:-:S07]  /*44f0*/  IMAD R201, R192, R23, RZ ;  /* 0x00000017c0c97224 */ /* 0x000fce00078e02ff */
.L_x_42:
[----:B------:R-:W-:Y:S05]  /*4500*/  BSYNC B1 ;  /* 0x0000000000017941 */ /* 0x000fea0003800000 */
.L_x_41:
[----:B------:R-:W-:Y:S01]  /*4510*/  @!P5 IMAD R197, R197, R200, R201 ;  /* 0x000000c8c5c5d224 */ /* 0x000fe200078e02c9 */
[----:B------:R-:W-:Y:S01]  /*4520*/  BSSY B1, `(.L_x_43) ;  /* 0x0000007000017945 */ /* 0x000fe20003800000 */
[----:B------:R-:W-:-:S03]  /*4530*/  IMAD R195, R209, R15, R194 ;  /* 0x0000000fd1c37224 */ /* 0x000fc600078e02c2 */
[----:B------:R2:W-:Y:S01]  /*4540*/  @!P5 STG.E.U8 desc[UR36][R6.64+0x9], R197 ;  /* 0x000009c50600d986 */ /* 0x0005e2000c101124 */
[----:B------:R-:W-:Y:S05]  /*4550*/  @P6 BRA `(.L_x_44) ;  /* 0x00000000000c6947 */ /* 0x000fea0003800000 */
[----:B------:R-:W3:Y:S02]  /*4560*/  LDG.E.U8 R22, desc[UR36][R204.64+0x8] ;  /* 0x00000824cc167981 */ /* 0x000ee4000c1e1100 */
[----:B---3--:R-:W-:-:S05]  /*4570*/  PRMT R192, R22, 0x8880, RZ ;  /* 0x0000888016c07816 */ /* 0x008fca00000000ff */
[----:B------:R-:W-:-:S07]  /*4580*/  IMAD R201, R192, R23, RZ ;  /* 0x00000017c0c97224 */ /* 0x000fce00078e02ff */
.L_x_44:
[----:B------:R-:W-:Y:S05]  /*4590*/  BSYNC B1 ;  /* 0x0000000000017941 */ /* 0x000fea0003800000 */
.L_x_43:
[----:B-1----:R-:W-:Y:S01]  /*45a0*/  @!P6 IMAD R193, R198, R200, R201 ;  /* 0x000000c8c6c1e224 */ /* 0x002fe200078e02c9 */
[----:B------:R-:W-:Y:S01]  /*45b0*/  BSSY B1, `(.L_x_45) ;  /* 0x0000008000017945 */ /* 0x000fe20003800000 */
[----:B------:R-:W-:Y:S02]  /*45c0*/  IMAD.IADD R206, R195, 0x1, R207 ;  /* 0x00000001c3ce7824 */ /* 0x000fe400078e02cf */
[----:B------:R-:W-:Y:S01]  /*45d0*/  IMAD.WIDE.U32 R14, R209, R14, R20 ;  /* 0x0000000ed10e7225 */ /* 0x000fe200078e0014 */
[----:B------:R1:W-:Y:S01]  /*45e0*/  @!P6 STG.E.U8 desc[UR36][R8.64+0x8], R193 ;  /* 0x000008c10800e986 */ /* 0x0003e2000c101124 */
[----:B------:R-:W-:Y:S05]  /*45f0*/  @P4 BRA `(.L_x_46) ;  /* 0x00000000000c4947 */ /* 0x000fea0003800000 */
[----:B------:R-:W3:Y:S02]  /*4600*/  LDG.E.U8 R22, desc[UR36][R204.64+0x9] ;  /* 0x00000924cc167981 */ /* 0x000ee4000c1e1100 */
[----:B---3--:R-:W-:-:S05]  /*4610*/  PRMT R192, R22, 0x8880, RZ ;  /* 0x0000888016c07816 */ /* 0x008fca00000000ff */
[----:B------:R-:W-:-:S07]  /*4620*/  IMAD R201, R192, R23, RZ ;  /* 0x00000017c0c97224 */ /* 0x000fce00078e02ff */
.L_x_46:
[----:B------:R-:W-:Y:S05]  /*4630*/  BSYNC B1 ;  /* 0x0000000000017941 */ /* 0x000fea0003800000 */
.L_x_45:
[----:B------:R-:W-:Y:S01]  /*4640*/  @!P4 IMAD R199, R199, R200, R201 ;  /* 0x000000c8c7c7c224 */ /* 0x000fe200078e02c9 */
[----:B------:R-:W-:Y:S01]  /*4650*/  IADD3.X R203, R21, R13, R206, P1, P0 ;  /* 0x0000000d15cb7210 */ /* 0x000fe20000fe04ce */
[----:B------:R-:W-:Y:S01]  /*4660*/  BSSY B1, `(.L_x_47) ;  /* 0x000000d000017945 */ /* 0x000fe20003800000 */
[----:B------:R-:W-:Y:S02]  /*4670*/  ISETP.GE.AND P1, PT, R0, 0x81, PT ;  /* 0x000000810000780c */ /* 0x000fe40003f26270 */
[----:B------:R3:W-:Y:S01]  /*4680*/  @!P4 STG.E.U8 desc[UR36][R8.64+0x9], R199 ;  /* 0x000009c70800c986 */ /* 0x0007e2000c101124 */
[----:B------:R-:W-:Y:S02]  /*4690*/  IADD3 R12, P5, R14, R12, RZ ;  /* 0x0000000c0e0c7210 */ /* 0x000fe40007fbe0ff */
[----:B------:R-:W-:Y:S02]  /*46a0*/  ISETP.LT.OR P4, PT, R3, 0x1, !P1 ;  /* 0x000000010300780c */ /* 0x000fe40004f81670 */
[----:B------:R-:W-:-:S02]  /*46b0*/  ISETP.GE.AND P0, PT, R0, 0x89, PT ;  /* 0x000000890000780c */ /* 0x000fc40003f06270 */
[----:B------:R-:W-:Y:S02]  /*46c0*/  IADD3.X R13, R13, R15, R195, P5, !PT ;  /* 0x0000000f0d0d7210 */ /* 0x000fe40002ffe4c3 */
[C---:B------:R-:W-:Y:S02]  /*46d0*/  ISETP.LT.OR P6, PT, R3.reuse, 0x2, !P1 ;  /* 0x000000020300780c */ /* 0x040fe40004fc1670 */
[----:B------:R-:W-:-:S05]  /*46e0*/  ISETP.LT.OR P5, PT, R3, 0x1, !P0 ;  /* 0x000000010300780c */ /* 0x000fca00047a1670 */
[----:B---3--:R-:W-:Y:S08]  /*46f0*/  @P4 BRA `(.L_x_48) ;  /* 0x00000000000c4947 */ /* 0x008ff00003800000 */
[----:B------:R-:W3:Y:S02]  /*4700*/  LDG.E.U8 R22, desc[UR36][R12.64] ;  /* 0x000000240c167981 */ /* 0x000ee4000c1e1100 */
[----:B---3--:R-:W-:-:S05]  /*4710*/  PRMT R0, R22, 0x8880, RZ ;  /* 0x0000888016007816 */ /* 0x008fca00000000ff */
[----:B------:R-:W-:-:S07]  /*4720*/  IMAD R201, R0, R23, RZ ;  /* 0x0000001700c97224 */ /* 0x000fce00078e02ff */
.L_x_48:
[----:B------:R-:W-:Y:S05]  /*4730*/  BSYNC B1 ;  /* 0x0000000000017941 */ /* 0x000fea0003800000 */
.L_x_47:
[----:B------:R-:W-:Y:S01]  /*4740*/  @!P4 IMAD R15, R184, R200, R201 ;  /* 0x000000c8b80fc224 */ /* 0x000fe200078e02c9 */
[----:B------:R-:W-:Y:S04]  /*4750*/  BSSY B1, `(.L_x_49) ;  /* 0x0000006000017945 */ /* 0x000fe80003800000 */
[----:B------:R3:W-:Y:S01]  /*4760*/  @!P4 STG.E.U8 desc[UR36][R10.64], R15 ;  /* 0x0000000f0a00c986 */ /* 0x0007e2000c101124 */
[----:B------:R-:W-:Y:S05]  /*4770*/  @P6 BRA `(.L_x_50) ;  /* 0x00000000000c6947 */ /* 0x000fea0003800000 */
[----:B------:R-:W4:Y:S02]  /*4780*/  LDG.E.U8 R22, desc[UR36][R12.64+0x1] ;  /* 0x000001240c167981 */ /* 0x000f24000c1e1100 */
[----:B----4-:R-:W-:-:S05]  /*4790*/  PRMT R0, R22, 0x8880, RZ ;  /* 0x0000888016007816 */ /* 0x010fca00000000ff */
[----:B------:R-:W-:-:S07]  /*47a0*/  IMAD R201, R0, R23, RZ ;  /* 0x0000001700c97224 */ /* 0x000fce00078e02ff */
.L_x_50:
[----:B------:R-:W-:Y:S05]  /*47b0*/  BSYNC B1 ;  /* 0x0000000000017941 */ /* 0x000fea0003800000 */
.L_x_49:
[----:B------:R-:W-:Y:S01]  /*47c0*/  @!P6 IMAD R185, R185, R200, R201 ;  /* 0x000000c8b9b9e224 */ /* 0x000fe200078e02c9 */
[----:B------:R-:W-:Y:S04]  /*47d0*/  BSSY B1, `(.L_x_51) ;  /* 0x0000006000017945 */ /* 0x000fe80003800000 */
[----:B------:R4:W-:Y:S01]  /*47e0*/  @!P6 STG.E.U8 desc[UR36][R10.64+0x1], R185 ;  /* 0x000001b90a00e986 */ /* 0x0009e2000c101124 */
[----:B------:R-:W-:Y:S05]  /*47f0*/  @P5 BRA `(.L_x_52) ;  /* 0x00000000000c5947 */ /* 0x000fea0003800000 */
[----:B------:R-:W5:Y:S02]  /*4800*/  LDG.E.U8 R22, desc[UR36][R202.64] ;  /* 0x00000024ca167981 */ /* 0x000f64000c1e1100 */
[----:B-----5:R-:W-:-:S05]  /*4810*/  PRMT R0, R22, 0x8880, RZ ;  /* 0x0000888016007816 */ /* 0x020fca00000000ff */
[----:B------:R-:W-:-:S07]  /*4820*/  IMAD R201, R0, R23, RZ ;  /* 0x0000001700c97224 */ /* 0x000fce00078e02ff */
.L_x_52:
[----:B------:R-:W-:Y:S05]  /*4830*/  BSYNC B1 ;  /* 0x0000000000017941 */ /* 0x000fea0003800000 */
.L_x_51:
[C---:B------:R-:W-:Y:S01]  /*4840*/  ISETP.LT.OR P4, PT, R3.reuse, 0x2, !P0 ;  /* 0x000000020300780c */ /* 0x040fe20004781670 */
[----:B---3--:R-:W-:Y:S01]  /*4850*/  @!P5 IMAD R15, R186, R200, R201 ;  /* 0x000000c8ba0fd224 */ /* 0x008fe200078e02c9 */
[----:B------:R-:W-:Y:S01]  /*4860*/  BSSY B1, `(.L_x_53) ;  /* 0x0000008000017945 */ /* 0x000fe20003800000 */
[----:B------:R-:W-:-:S03]  /*4870*/  ISETP.LT.OR P6, PT, R3, 0x9, !P1 ;  /* 0x000000090300780c */ /* 0x000fc60004fc1670 */
[----:B------:R3:W-:Y:S01]  /*4880*/  @!P5 STG.E.U8 desc[UR36][R4.64], R15 ;  /* 0x0000000f0400d986 */ /* 0x0007e2000c101124 */
[----:B------:R-:W-:-:S06]  /*4890*/  ISETP.LT.OR P5, PT, R3, 0xa, !P1 ;  /* 0x0000000a0300780c */ /* 0x000fcc0004fa1670 */
[----:B------:R-:W-:Y:S07]  /*48a0*/  @P4 BRA `(.L_x_54) ;  /* 0x00000000000c4947 */ /* 0x000fee0003800000 */
[----:B------:R-:W5:Y:S02]  /*48b0*/  LDG.E.U8 R22, desc[UR36][R202.64+0x1] ;  /* 0x00000124ca167981 */ /* 0x000f64000c1e1100 */
[----:B-----5:R-:W-:-:S05]  /*48c0*/  PRMT R0, R22, 0x8880, RZ ;  /* 0x0000888016007816 */ /* 0x020fca00000000ff */
[----:B------:R-:W-:-:S07]  /*48d0*/  IMAD R201, R0, R23, RZ ;  /* 0x0000001700c97224 */ /* 0x000fce00078e02ff */
.L_x_54:
[----:B------:R-:W-:Y:S05]  /*48e0*/  BSYNC B1 ;  /* 0x0000000000017941 */ /* 0x000fea0003800000 */
.L_x_53:
[----:B------:R-:W-:Y:S01]  /*48f0*/  @!P4 IMAD R187, R187, R200, R201 ;  /* 0x000000c8bbbbc224 */ /* 0x000fe200078e02c9 */
[----:B------:R-:W-:Y:S04]  /*4900*/  BSSY B1, `(.L_x_55) ;  /* 0x0000006000017945 */ /* 0x000fe80003800000 */
[----:B------:R0:W-:Y:S01]  /*4910*/  @!P4 STG.E.U8 desc[UR36][R4.64+0x1], R187 ;  /* 0x000001bb0400c986 */ /* 0x0001e2000c101124 */
[----:B------:R-:W-:Y:S05]  /*4920*/  @P6 BRA `(.L_x_56) ;  /* 0x00000000000c6947 */ /* 0x000fea0003800000 */
[----:B------:R-:W5:Y:S02]  /*4930*/  LDG.E.U8 R22, desc[UR36][R12.64+0x8] ;  /* 0x000008240c167981 */ /* 0x000f64000c1e1100 */
[----:B-----5:R-:W-:-:S05]  /*4940*/  PRMT R0, R22, 0x8880, RZ ;  /* 0x0000888016007816 */ /* 0x020fca00000000ff */
[----:B------:R-:W-:-:S07]  /*4950*/  IMAD R201, R0, R23, RZ ;  /* 0x0000001700c97224 */ /* 0x000fce00078e02ff */
.L_x_56:
[----:B------:R-:W-:Y:S05]  /*4960*/  BSYNC B1 ;  /* 0x0000000000017941 */ /* 0x000fea0003800000 */
.L_x_55:
[----:B---3--:R-:W-:Y:S01]  /*4970*/  @!P6 IMAD R15, R188, R200, R201 ;  /* 0x000000c8bc0fe224 */ /* 0x008fe200078e02c9 */
[----:B------:R-:W-:Y:S04]  /*4980*/  BSSY B1, `(.L_x_57) ;  /* 0x0000006000017945 */ /* 0x000fe80003800000 */
[----:B------:R3:W-:Y:S01]  /*4990*/  @!P6 STG.E.U8 desc[UR36][R10.64+0x8], R15 ;  /* 0x0000080f0a00e986 */ /* 0x0007e2000c101124 */
[----:B------:R-:W-:Y:S05]  /*49a0*/  @P5 BRA `(.L_x_58) ;  /* 0x00000000000c5947 */ /* 0x000fea0003800000 */
[----:B------:R-:W5:Y:S02]  /*49b0*/  LDG.E.U8 R22, desc[UR36][R12.64+0x9] ;  /* 0x000009240c167981 */ /* 0x000f64000c1e1100 */
[----:B-----5:R-:W-:-:S05]  /*49c0*/  PRMT R0, R22, 0x8880, RZ ;  /* 0x0000888016007816 */ /* 0x020fca00000000ff */
[----:B------:R-:W-:-:S07]  /*49d0*/  IMAD R201, R0, R23, RZ ;  /* 0x0000001700c97224 */ /* 0x000fce00078e02ff */
.L_x_58:
[----:B------:R-:W-:Y:S05]  /*49e0*/  BSYNC B1 ;  /* 0x0000000000017941 */ /* 0x000fea0003800000 */
.L_x_57:
[----:B------:R-:W-:Y:S01]  /*49f0*/  ISETP.LT.OR P4, PT, R3, 0x9, !P0 ;  /* 0x000000090300780c */ /* 0x000fe20004781670 */
[----:B------:R-:W-:Y:S01]  /*4a00*/  @!P5 IMAD R189, R189, R200, R201 ;  /* 0x000000c8bdbdd224 */ /* 0x000fe200078e02c9 */
        /* <DEDUP_REMOVED lines=8> */
.L_x_60:
[----:B------:R-:W-:Y:S05]  /*4a90*/  BSYNC B1 ;  /* 0x0000000000017941 */ /* 0x000fea0003800000 */
.L_x_59:
[----:B---3--:R-:W-:Y:S01]  /*4aa0*/  @!P4 IMAD R15, R190, R200, R201 ;  /* 0x000000c8be0fc224 */ /* 0x008fe200078e02c9 */
[----:B------:R-:W-:Y:S04]  /*4ab0*/  BSSY B1, `(.L_x_61) ;  /* 0x0000006000017945 */ /* 0x000fe80003800000 */
[----:B------:R3:W-:Y:S01]  /*4ac0*/  @!P4 STG.E.U8 desc[UR36][R4.64+0x8], R15 ;  /* 0x0000080f0400c986 */ /* 0x0007e2000c101124 */
[----:B------:R-:W-:Y:S05]  /*4ad0*/  @P6 BRA `(.L_x_62) ;  /* 0x00000000000c6947 */ /* 0x000fea0003800000 */
[----:B------:R-:W5:Y:S02]  /*4ae0*/  LDG.E.U8 R22, desc[UR36][R202.64+0x9] ;  /* 0x00000924ca167981 */ /* 0x000f64000c1e1100 */
[----:B-----5:R-:W-:-:S05]  /*4af0*/  PRMT R0, R22, 0x8880, RZ ;  /* 0x0000888016007816 */ /* 0x020fca00000000ff */
[----:B------:R-:W-:-:S07]  /*4b00*/  IMAD R201, R0, R23, RZ ;  /* 0x0000001700c97224 */ /* 0x000fce00078e02ff */
.L_x_62:
[----:B------:R-:W-:Y:S05]  /*4b10*/  BSYNC B1 ;  /* 0x0000000000017941 */ /* 0x000fea0003800000 */
.L_x_61:
[----:B------:R-:W-:Y:S01]  /*4b20*/  @!P6 IMAD R191, R191, R200, R201 ;  /* 0x000000c8bfbfe224 */ /* 0x000fe200078e02c9 */
[----:B------:R-:W-:Y:S04]  /*4b30*/  BSSY B1, `(.L_x_63) ;  /* 0x0000006000017945 */ /* 0x000fe80003800000 */
[----:B------:R0:W-:Y:S01]  /*4b40*/  @!P6 STG.E.U8 desc[UR36][R4.64+0x9], R191 ;  /* 0x000009bf0400e986 */ /* 0x0001e2000c101124 */
[----:B------:R-:W-:Y:S05]  /*4b50*/  @P5 BRA `(.L_x_64) ;  /* 0x00000000000c5947 */ /* 0x000fea0003800000 */
[----:B------:R-:W5:Y:S02]  /*4b60*/  LDG.E.U8 R22, desc[UR36][R18.64+0x10] ;  /* 0x0000102412167981 */ /* 0x000f64000c1e1100 */
[----:B-----5:R-:W-:-:S05]  /*4b70*/  PRMT R0, R22, 0x8880, RZ ;  /* 0x0000888016007816 */ /* 0x020fca00000000ff */
[----:B------:R-:W-:-:S07]  /*4b80*/  IMAD R201, R0, R23, RZ ;  /* 0x0000001700c97224 */ /* 0x000fce00078e02ff */
.L_x_64:
[----:B------:R-:W-:Y:S05]  /*4b90*/  BSYNC B1 ;  /* 0x0000000000017941 */ /* 0x000fea0003800000 */
.L_x_63:
        /* <DEDUP_REMOVED lines=10> */
.L_x_66:
[----:B------:R-:W-:Y:S05]  /*4c40*/  BSYNC B1 ;  /* 0x0000000000017941 */ /* 0x000fea0003800000 */
.L_x_65:
[----:B------:R-:W-:Y:S01]  /*4c50*/  @!P4 IMAD R177, R177, R200, R201 ;  /* 0x000000c8b1b1c224 */ /* 0x000fe200078e02c9 */
[----:B------:R-:W-:Y:S04]  /*4c60*/  BSSY B1, `(.L_x_67) ;  /* 0x0000006000017945 */ /* 0x000fe80003800000 */
[----:B------:R0:W-:Y:S01]  /*4c70*/  @!P4 STG.E.U8 desc[UR36][R6.64+0x11], R177 ;  /* 0x000011b10600c986 */ /* 0x0001e2000c101124 */
[----:B------:R-:W-:Y:S05]  /*4c80*/  @P6 BRA `(.L_x_68) ;  /* 0x00000000000c6947 */ /* 0x000fea0003800000 */
[----:B------:R-:W5:Y:S02]  /*4c90*/  LDG.E.U8 R22, desc[UR36][R204.64+0x10] ;  /* 0x00001024cc167981 */ /* 0x000f64000c1e1100 */
[----:B-----5:R-:W-:-:S05]  /*4ca0*/  PRMT R0, R22, 0x8880, RZ ;  /* 0x0000888016007816 */ /* 0x020fca00000000ff */
[----:B------:R-:W-:-:S07]  /*4cb0*/  IMAD R201, R0, R23, RZ ;  /* 0x0000001700c97224 */ /* 0x000fce00078e02ff */
.L_x_68:
[----:B------:R-:W-:Y:S05]  /*4cc0*/  BSYNC B1 ;  /* 0x0000000000017941 */ /* 0x000fea0003800000 */
.L_x_67:
[----:B---3--:R-:W-:Y:S01]  /*4cd0*/  @!P6 IMAD R15, R178, R200, R201 ;  /* 0x000000c8b20fe224 */ /* 0x008fe200078e02c9 */
[----:B------:R-:W-:Y:S04]  /*4ce0*/  BSSY B1, `(.L_x_69) ;  /* 0x0000006000017945 */ /* 0x000fe80003800000 */
[----:B------:R3:W-:Y:S01]  /*4cf0*/  @!P6 STG.E.U8 desc[UR36][R8.64+0x10], R15 ;  /* 0x0000100f0800e986 */ /* 0x0007e2000c101124 */
[----:B------:R-:W-:Y:S05]  /*4d00*/  @P5 BRA `(.L_x_70) ;  /* 0x00000000000c5947 */ /* 0x000fea0003800000 */
[----:B------:R-:W5:Y:S02]  /*4d10*/  LDG.E.U8 R22, desc[UR36][R204.64+0x11] ;  /* 0x00001124cc167981 */ /* 0x000f64000c1e1100 */
[----:B-----5:R-:W-:-:S05]  /*4d20*/  PRMT R0, R22, 0x8880, RZ ;  /* 0x0000888016007816 */ /* 0x020fca00000000ff */
[----:B------:R-:W-:-:S07]  /*4d30*/  IMAD R201, R0, R23, RZ ;  /* 0x0000001700c97224 */ /* 0x000fce00078e02ff */
.L_x_70:
[----:B------:R-:W-:Y:S05]  /*4d40*/  BSYNC B1 ;  /* 0x0000000000017941 */ /* 0x000fea0003800000 */
.L_x_69:
        /* <DEDUP_REMOVED lines=10> */
.L_x_72:
[----:B------:R-:W-:Y:S05]  /*4df0*/  BSYNC B1 ;  /* 0x0000000000017941 */ /* 0x000fea0003800000 */
.L_x_71:
[----:B---3--:R-:W-:Y:S01]  /*4e00*/  @!P4 IMAD R15, R180, R200, R201 ;  /* 0x000000c8b40fc224 */ /* 0x008fe200078e02c9 */
[----:B------:R-:W-:Y:S04]  /*4e10*/  BSSY B1, `(.L_x_73) ;  /* 0x0000006000017945 */ /* 0x000fe80003800000 */
[----:B------:R3:W-:Y:S01]  /*4e20*/  @!P4 STG.E.U8 desc[UR36][R6.64+0x18], R15 ;  /* 0x0000180f0600c986 */ /* 0x0007e2000c101124 */
[----:B------:R-:W-:Y:S05]  /*4e30*/  @P6 BRA `(.L_x_74) ;  /* 0x00000000000c6947 */ /* 0x000fea0003800000 */
[----:B------:R-:W5:Y:S02]  /*4e40*/  LDG.E.U8 R22, desc[UR36][R18.64+0x19] ;  /* 0x0000192412167981 */ /* 0x000f64000c1e1100 */
[----:B-----5:R-:W-:-:S05]  /*4e50*/  PRMT R0, R22, 0x8880, RZ ;  /* 0x0000888016007816 */ /* 0x020fca00000000ff */
[----:B------:R-:W-:-:S07]  /*4e60*/  IMAD R201, R0, R23, RZ ;  /* 0x0000001700c97224 */ /* 0x000fce00078e02ff */
.L_x_74:
[----:B------:R-:W-:Y:S05]  /*4e70*/  BSYNC B1 ;  /* 0x0000000000017941 */ /* 0x000fea0003800000 */
.L_x_73:
[----:B------:R-:W-:Y:S01]  /*4e80*/  @!P6 IMAD R181, R181, R200, R201 ;  /* 0x000000c8b5b5e224 */ /* 0x000fe200078e02c9 */
[----:B------:R-:W-:Y:S04]  /*4e90*/  BSSY B1, `(.L_x_75) ;  /* 0x0000006000017945 */ /* 0x000fe80003800000 */
[----:B------:R0:W-:Y:S01]  /*4ea0*/  @!P6 STG.E.U8 desc[UR36][R6.64+0x19], R181 ;  /* 0x000019b50600e986 */ /* 0x0001e2000c101124 */
[----:B------:R-:W-:Y:S05]  /*4eb0*/  @P5 BRA `(.L_x_76) ;  /* 0x00000000000c5947 */ /* 0x000fea0003800000 */
[----:B------:R-:W5:Y:S02]  /*4ec0*/  LDG.E.U8 R22, desc[UR36][R204.64+0x18] ;  /* 0x00001824cc167981 */ /* 0x000f64000c1e1100 */
[----:B-----5:R-:W-:-:S05]  /*4ed0*/  PRMT R0, R22, 0x8880, RZ ;  /* 0x0000888016007816 */ /* 0x020fca00000000ff */
[----:B------:R-:W-:-:S07]  /*4ee0*/  IMAD R201, R0, R23, RZ ;  /* 0x0000001700c97224 */ /* 0x000fce00078e02ff */
.L_x_76:
[----:B------:R-:W-:Y:S05]  /*4ef0*/  BSYNC B1 ;  /* 0x0000000000017941 */ /* 0x000fea0003800000 */
.L_x_75:
        /* <DEDUP_REMOVED lines=10> */
.L_x_78:
[----:B------:R-:W-:Y:S05]  /*4fa0*/  BSYNC B1 ;  /* 0x0000000000017941 */ /* 0x000fea0003800000 */
.L_x_77:
[----:B------:R-:W-:Y:S01]  /*4fb0*/  @!P4 IMAD R183, R183, R200, R201 ;  /* 0x000000c8b7b7c224 */ /* 0x000fe200078e02c9 */
[----:B------:R-:W-:Y:S04]  /*4fc0*/  BSSY B1, `(.L_x_79) ;  /* 0x0000006000017945 */ /* 0x000fe80003800000 */
[----:B------:R0:W-:Y:S01]  /*4fd0*/  @!P4 STG.E.U8 desc[UR36][R8.64+0x19], R183 ;  /* 0x000019b70800c986 */ /* 0x0001e2000c101124 */
[----:B------:R-:W-:Y:S05]  /*4fe0*/  @P6 BRA `(.L_x_80) ;  /* 0x00000000000c6947 */ /* 0x000fea0003800000 */
[----:B------:R-:W5:Y:S02]  /*4ff0*/  LDG.E.U8 R22, desc[UR36][R12.64+0x10] ;  /* 0x000010240c167981 */ /* 0x000f64000c1e1100 */
[----:B-----5:R-:W-:-:S05]  /*5000*/  PRMT R0, R22, 0x8880, RZ ;  /* 0x0000888016007816 */ /* 0x020fca00000000ff */
[----:B------:R-:W-:-:S07]  /*5010*/  IMAD R201, R0, R23, RZ ;  /* 0x0000001700c97224 */ /* 0x000fce00078e02ff */
.L_x_80:
[----:B------:R-:W-:Y:S05]  /*5020*/  BSYNC B1 ;  /* 0x0000000000017941 */ /* 0x000fea0003800000 */
.L_x_79:
[----:B---3--:R-:W-:Y:S01]  /*5030*/  @!P6 IMAD R15, R168, R200, R201 ;  /* 0x000000c8a80fe224 */ /* 0x008fe200078e02c9 */
[----:B------:R-:W-:Y:S04]  /*5040*/  BSSY B1, `(.L_x_81) ;  /* 0x0000006000017945 */ /* 0x000fe80003800000 */
[----:B------:R3:W-:Y:S01]  /*5050*/  @!P6 STG.E.U8 desc[UR36][R10.64+0x10], R15 ;  /* 0x0000100f0a00e986 */ /* 0x0007e2000c101124 */
[----:B------:R-:W-:Y:S05]  /*5060*/  @P5 BRA `(.L_x_82) ;  /* 0x00000000000c5947 */ /* 0x000fea0003800000 */
[----:B------:R-:W5:Y:S02]  /*5070*/  LDG.E.U8 R22, desc[UR36][R12.64+0x11] ;  /* 0x000011240c167981 */ /* 0x000f64000c1e1100 */
[----:B-----5:R-:W-:-:S05]  /*5080*/  PRMT R0, R22, 0x8880, RZ ;  /* 0x0000888016007816 */ /* 0x020fca00000000ff */
[----:B------:R-:W-:-:S07]  /*5090*/  IMAD R201, R0, R23, RZ ;  /* 0x0000001700c97224 */ /* 0x000fce00078e02ff */
.L_x_82:
[----:B------:R-:W-:Y:S05]  /*50a0*/  BSYNC B1 ;  /* 0x0000000000017941 */ /* 0x000fea0003800000 */
.L_x_81:
        /* <DEDUP_REMOVED lines=10> */
.L_x_84:
[----:B------:R-:W-:Y:S05]  /*5150*/  BSYNC B1 ;  /* 0x0000000000017941 */ /* 0x000fea0003800000 */
.L_x_83:
[----:B---3--:R-:W-:Y:S01]  /*5160*/  @!P4 IMAD R15, R170, R200, R201 ;  /* 0x000000c8aa0fc224 */ /* 0x008fe200078e02c9 */
[----:B------:R-:W-:Y:S04]  /*5170*/  BSSY B1, `(.L_x_85) ;  /* 0x0000006000017945 */ /* 0x000fe80003800000 */
[----:B------:R3:W-:Y:S01]  /*5180*/  @!P4 STG.E.U8 desc[UR36][R4.64+0x10], R15 ;  /* 0x0000100f0400c986 */ /* 0x0007e2000c101124 */
[----:B------:R-:W-:Y:S05]  /*5190*/  @P6 BRA `(.L_x_86) ;  /* 0x00000000000c6947 */ /* 0x000fea0003800000 */
[----:B------:R-:W5:Y:S02]  /*51a0*/  LDG.E.U8 R22, desc[UR36][R202.64+0x11] ;  /* 0x00001124ca167981 */ /* 0x000f64000c1e1100 */
[----:B-----5:R-:W-:-:S05]  /*51b0*/  PRMT R0, R22, 0x8880, RZ ;  /* 0x0000888016007816 */ /* 0x020fca00000000ff */
[----:B------:R-:W-:-:S07]  /*51c0*/  IMAD R201, R0, R23, RZ ;  /* 0x0000001700c97224 */ /* 0x000fce00078e02ff */
.L_x_86:
[----:B------:R-:W-:Y:S05]  /*51d0*/  BSYNC B1 ;  /* 0x0000000000017941 */ /* 0x000fea0003800000 */
.L_x_85:
[----:B------:R-:W-:Y:S01]  /*51e0*/  @!P6 IMAD R171, R171, R200, R201 ;  /* 0x000000c8ababe224 */ /* 0x000fe200078e02c9 */
[----:B------:R-:W-:Y:S04]  /*51f0*/  BSSY B1, `(.L_x_87) ;  /* 0x0000006000017945 */ /* 0x000fe80003800000 */
[----:B------:R0:W-:Y:S01]  /*5200*/  @!P6 STG.E.U8 desc[UR36][R4.64+0x11], R171 ;  /* 0x000011ab0400e986 */ /* 0x0001e2000c101124 */
[----:B------:R-:W-:Y:S05]  /*5210*/  @P5 BRA `(.L_x_88) ;  /* 0x00000000000c5947 */ /* 0x000fea0003800000 */
[----:B------:R-:W5:Y:S02]  /*5220*/  LDG.E.U8 R22, desc[UR36][R12.64+0x18] ;  /* 0x000018240c167981 */ /* 0x000f64000c1e1100 */
[----:B-----5:R-:W-:-:S05]  /*5230*/  PRMT R0, R22, 0x8880, RZ ;  /* 0x0000888016007816 */ /* 0x020fca00000000ff */
[----:B------:R-:W-:-:S07]  /*5240*/  IMAD R201, R0, R23, RZ ;  /* 0x0000001700c97224 */ /* 0x000fce00078e02ff */
.L_x_88:
[----:B------:R-:W-:Y:S05]  /*5250*/  BSYNC B1 ;  /* 0x0000000000017941 */ /* 0x000fea0003800000 */
.L_x_87:
        /* <DEDUP_REMOVED lines=10> */
.L_x_90:
[----:B------:R-:W-:Y:S05]  /*5300*/  BSYNC B1 ;  /* 0x0000000000017941 */ /* 0x000fea0003800000 */
.L_x_89:
[----:B------:R-:W-:Y:S01]  /*5310*/  @!P4 IMAD R173, R173, R200, R201 ;  /* 0x000000c8adadc224 */ /* 0x000fe200078e02c9 */
[----:B------:R-:W-:Y:S04]  /*5320*/  BSSY B1, `(.L_x_91) ;  /* 0x0000006000017945 */ /* 0x000fe80003800000 */
[----:B------:R0:W-:Y:S01]  /*5330*/  @!P4 STG.E.U8 desc[UR36][R10.64+0x19], R173 ;  /* 0x000019ad0a00c986 */ /* 0x0001e2000c101124 */
[----:B------:R-:W-:Y:S05]  /*5340*/  @P6 BRA `(.L_x_92) ;  /* 0x00000000000c6947 */ /* 0x000fea0003800000 */
[----:B------:R-:W5:Y:S02]  /*5350*/  LDG.E.U8 R22, desc[UR36][R202.64+0x18] ;  /* 0x00001824ca167981 */ /* 0x000f64000c1e1100 */
[----:B-----5:R-:W-:-:S05]  /*5360*/  PRMT R0, R22, 0x8880, RZ ;  /* 0x0000888016007816 */ /* 0x020fca00000000ff */
[----:B------:R-:W-:-:S07]  /*5370*/  IMAD R201, R0, R23, RZ ;  /* 0x0000001700c97224 */ /* 0x000fce00078e02ff */
.L_x_92:
[----:B------:R-:W-:Y:S05]  /*5380*/  BSYNC B1 ;  /* 0x0000000000017941 */ /* 0x000fea0003800000 */
.L_x_91:
[----:B---3--:R-:W-:Y:S01]  /*5390*/  @!P6 IMAD R15, R174, R200, R201 ;  /* 0x000000c8ae0fe224 */ /* 0x008fe200078e02c9 */
[----:B------:R-:W-:Y:S04]  /*53a0*/  BSSY B1, `(.L_x_93) ;  /* 0x0000006000017945 */ /* 0x000fe80003800000 */
[----:B------:R3:W-:Y:S01]  /*53b0*/  @!P6 STG.E.U8 desc[UR36][R4.64+0x18], R15 ;  /* 0x0000180f0400e986 */ /* 0x0007e2000c101124 */
[----:B------:R-:W-:Y:S05]  /*53c0*/  @P5 BRA `(.L_x_94) ;  /* 0x00000000000c5947 */ /* 0x000fea0003800000 */
[----:B------:R-:W5:Y:S02]  /*53d0*/  LDG.E.U8 R22, desc[UR36][R202.64+0x19] ;  /* 0x00001924ca167981 */ /* 0x000f64000c1e1100 */
[----:B-----5:R-:W-:-:S05]  /*53e0*/  PRMT R0, R22, 0x8880, RZ ;  /* 0x0000888016007816 */ /* 0x020fca00000000ff */
[----:B------:R-:W-:-:S07]  /*53f0*/  IMAD R201, R0, R23, RZ ;  /* 0x0000001700c97224 */ /* 0x000fce00078e02ff */
.L_x_94:
[----:B------:R-:W-:Y:S05]  /*5400*/  BSYNC B1 ;  /* 0x0000000000017941 */ /* 0x000fea0003800000 */
.L_x_93:
        /* <DEDUP_REMOVED lines=10> */
.L_x_96:
[----:B------:R-:W-:Y:S05]  /*54b0*/  BSYNC B1 ;  /* 0x0000000000017941 */ /* 0x000fea0003800000 */
.L_x_95:
[----:B---3--:R-:W-:Y:S01]  /*54c0*/  @!P4 IMAD R15, R160, R200, R201 ;  /* 0x000000c8a00fc224 */ /* 0x008fe200078e02c9 */
[----:B------:R-:W-:Y:S04]  /*54d0*/  BSSY B1, `(.L_x_97) ;  /* 0x0000006000017945 */ /* 0x000fe80003800000 */
[----:B------:R3:W-:Y:S01]  /*54e0*/  @!P4 STG.E.U8 desc[UR36][R6.64+0x20], R15 ;  /* 0x0000200f0600c986 */ /* 0x0007e2000c101124 */
[----:B------:R-:W-:Y:S05]  /*54f0*/  @P6 BRA `(.L_x_98) ;  /* 0x00000000000c6947 */ /* 0x000fea0003800000 */
[----:B------:R-:W5:Y:S02]  /*5500*/  LDG.E.U8 R22, desc[UR36][R18.64+0x21] ;  /* 0x0000212412167981 */ /* 0x000f64000c1e1100 */
[----:B-----5:R-:W-:-:S05]  /*5510*/  PRMT R0, R22, 0x8880, RZ ;  /* 0x0000888016007816 */ /* 0x020fca00000000ff */
[----:B------:R-:W-:-:S07]  /*5520*/  IMAD R201, R0, R23, RZ ;  /* 0x0000001700c97224 */ /* 0x000fce00078e02ff */
.L_x_98:
[----:B------:R-:W-:Y:S05]  /*5530*/  BSYNC B1 ;  /* 0x0000000000017941 */ /* 0x000fea0003800000 */
.L_x_97:
[----:B------:R-:W-:Y:S01]  /*5540*/  @!P6 IMAD R161, R161, R200, R201 ;  /* 0x000000c8a1a1e224 */ /* 0x000fe200078e02c9 */
[----:B------:R-:W-:Y:S04]  /*5550*/  BSSY B1, `(.L_x_99) ;  /* 0x0000006000017945 */ /* 0x000fe80003800000 */
[----:B------:R0:W-:Y:S01]  /*5560*/  @!P6 STG.E.U8 desc[UR36][R6.64+0x21], R161 ;  /* 0x000021a10600e986 */ /* 0x0001e2000c101124 */
[----:B------:R-:W-:Y:S05]  /*5570*/  @P5 BRA `(.L_x_100) ;  /* 0x00000000000c5947 */ /* 0x000fea0003800000 */
[----:B------:R-:W5:Y:S02]  /*5580*/  LDG.E.U8 R22, desc[UR36][R204.64+0x20] ;  /* 0x00002024cc167981 */ /* 0x000f64000c1e1100 */
[----:B-----5:R-:W-:-:S05]  /*5590*/  PRMT R0, R22, 0x8880, RZ ;  /* 0x0000888016007816 */ /* 0x020fca00000000ff */
[----:B------:R-:W-:-:S07]  /*55a0*/  IMAD R201, R0, R23, RZ ;  /* 0x0000001700c97224 */ /* 0x000fce00078e02ff */
.L_x_100:
[----:B------:R-:W-:Y:S05]  /*55b0*/  BSYNC B1 ;  /* 0x0000000000017941 */ /* 0x000fea0003800000 */
.L_x_99:
        /* <DEDUP_REMOVED lines=10> */
.L_x_102:
[----:B------:R-:W-:Y:S05]  /*5660*/  BSYNC B1 ;  /* 0x0000000000017941 */ /* 0x000fea0003800000 */
.L_x_101:
[----:B------:R-:W-:Y:S01]  /*5670*/  @!P4 IMAD R163, R163, R200, R201 ;  /* 0x000000c8a3a3c224 */ /* 0x000fe200078e02c9 */
[----:B------:R-:W-:Y:S04]  /*5680*/  BSSY B1, `(.L_x_103) ;  /* 0x0000006000017945 */ /* 0x000fe80003800000 */
[----:B------:R0:W-:Y:S01]  /*5690*/  @!P4 STG.E.U8 desc[UR36][R8.64+0x21], R163 ;  /* 0x000021a30800c986 */ /* 0x0001e2000c101124 */
[----:B------:R-:W-:Y:S05]  /*56a0*/  @P6 BRA `(.L_x_104) ;  /* 0x00000000000c6947 */ /* 0x000fea0003800000 */
[----:B------:R-:W5:Y:S02]  /*56b0*/  LDG.E.U8 R22, desc[UR36][R18.64+0x28] ;  /* 0x0000282412167981 */ /* 0x000f64000c1e1100 */
[----:B-----5:R-:W-:-:S05]  /*56c0*/  PRMT R0, R22, 0x8880, RZ ;  /* 0x0000888016007816 */ /* 0x020fca00000000ff */
[----:B------:R-:W-:-:S07]  /*56d0*/  IMAD R201, R0, R23, RZ ;  /* 0x0000001700c97224 */ /* 0x000fce00078e02ff */
.L_x_104:
[----:B------:R-:W-:Y:S05]  /*56e0*/  BSYNC B1 ;  /* 0x0000000000017941 */ /* 0x000fea0003800000 */
.L_x_103:
[----:B---3--:R-:W-:Y:S01]  /*56f0*/  @!P6 IMAD R15, R164, R200, R201 ;  /* 0x000000c8a40fe224 */ /* 0x008fe200078e02c9 */
[----:B------:R-:W-:Y:S04]  /*5700*/  BSSY B1, `(.L_x_105) ;  /* 0x0000006000017945 */ /* 0x000fe80003800000 */
[----:B------:R3:W-:Y:S01]  /*5710*/  @!P6 STG.E.U8 desc[UR36][R6.64+0x28], R15 ;  /* 0x0000280f0600e986 */ /* 0x0007e2000c101124 */
[----:B------:R-:W-:Y:S05]  /*5720*/  @P5 BRA `(.L_x_106) ;  /* 0x00000000000c5947 */ /* 0x000fea0003800000 */
[----:B------:R-:W5:Y:S02]  /*5730*/  LDG.E.U8 R22, desc[UR36][R18.64+0x29] ;  /* 0x0000292412167981 */ /* 0x000f64000c1e1100 */
[----:B-----5:R-:W-:-:S05]  /*5740*/  PRMT R0, R22, 0x8880, RZ ;  /* 0x0000888016007816 */ /* 0x020fca00000000ff */
[----:B------:R-:W-:-:S07]  /*5750*/  IMAD R201, R0, R23, RZ ;  /* 0x0000001700c97224 */ /* 0x000fce00078e02ff */
.L_x_106:
[----:B------:R-:W-:Y:S05]  /*5760*/  BSYNC B1 ;  /* 0x0000000000017941 */ /* 0x000fea0003800000 */
.L_x_105:
        /* <DEDUP_REMOVED lines=10> */
.L_x_108:
[----:B------:R-:W-:Y:S05]  /*5810*/  BSYNC B1 ;  /* 0x0000000000017941 */ /* 0x000fea0003800000 */
.L_x_107:
[----:B---3--:R-:W-:Y:S01]  /*5820*/  @!P4 IMAD R15, R166, R200, R201 ;  /* 0x000000c8a60fc224 */ /* 0x008fe200078e02c9 */
[----:B------:R-:W-:Y:S04]  /*5830*/  BSSY B1, `(.L_x_109) ;  /* 0x0000006000017945 */ /* 0x000fe80003800000 */
[----:B------:R3:W-:Y:S01]  /*5840*/  @!P4 STG.E.U8 desc[UR36][R8.64+0x28], R15 ;  /* 0x0000280f0800c986 */ /* 0x0007e2000c101124 */
[----:B------:R-:W-:Y:S05]  /*5850*/  @P6 BRA `(.L_x_110) ;  /* 0x00000000000c6947 */ /* 0x000fea0003800000 */
[----:B------:R-:W5:Y:S02]  /*5860*/  LDG.E.U8 R22, desc[UR36][R204.64+0x29] ;  /* 0x00002924cc167981 */ /* 0x000f64000c1e1100 */
[----:B-----5:R-:W-:-:S05]  /*5870*/  PRMT R0, R22, 0x8880, RZ ;  /* 0x0000888016007816 */ /* 0x020fca00000000ff */
[----:B------:R-:W-:-:S07]  /*5880*/  IMAD R201, R0, R23, RZ ;  /* 0x0000001700c97224 */ /* 0x000fce00078e02ff */
.L_x_110:
[----:B------:R-:W-:Y:S05]  /*5890*/  BSYNC B1 ;  /* 0x0000000000017941 */ /* 0x000fea0003800000 */
.L_x_109:
[----:B------:R-:W-:Y:S01]  /*58a0*/  @!P6 IMAD R167, R167, R200, R201 ;  /* 0x000000c8a7a7e224 */ /* 0x000fe200078e02c9 */
[----:B------:R-:W-:Y:S04]  /*58b0*/  BSSY B1, `(.L_x_111) ;  /* 0x0000006000017945 */ /* 0x000fe80003800000 */
[----:B------:R0:W-:Y:S01]  /*58c0*/  @!P6 STG.E.U8 desc[UR36][R8.64+0x29], R167 ;  /* 0x000029a70800e986 */ /* 0x0001e2000c101124 */
[----:B------:R-:W-:Y:S05]  /*58d0*/  @P5 BRA `(.L_x_112) ;  /* 0x00000000000c5947 */ /* 0x000fea0003800000 */
[----:B------:R-:W5:Y:S02]  /*58e0*/  LDG.E.U8 R22, desc[UR36][R12.64+0x20] ;  /* 0x000020240c167981 */ /* 0x000f64000c1e1100 */
[----:B-----5:R-:W-:-:S05]  /*58f0*/  PRMT R0, R22, 0x8880, RZ ;  /* 0x0000888016007816 */ /* 0x020fca00000000ff */
[----:B------:R-:W-:-:S07]  /*5900*/  IMAD R201, R0, R23, RZ ;  /* 0x0000001700c97224 */ /* 0x000fce00078e02ff */
.L_x_112:
[----:B------:R-:W-:Y:S05]  /*5910*/  BSYNC B1 ;  /* 0x0000000000017941 */ /* 0x000fea0003800000 */
.L_x_111:
        /* <DEDUP_REMOVED lines=10> */
.L_x_114:
[----:B------:R-:W-:Y:S05]  /*59c0*/  BSYNC B1 ;  /* 0x0000000000017941 */ /* 0x000fea0003800000 */
.L_x_113:
[----:B------:R-:W-:Y:S01]  /*59d0*/  @!P4 IMAD R153, R153, R200, R201 ;  /* 0x000000c89999c224 */ /* 0x000fe200078e02c9 */
[----:B------:R-:W-:Y:S04]  /*59e0*/  BSSY B1, `(.L_x_115) ;  /* 0x0000006000017945 */ /* 0x000fe80003800000 */
[----:B------:R0:W-:Y:S01]  /*59f0*/  @!P4 STG.E.U8 desc[UR36][R10.64+0x21], R153 ;  /* 0x000021990a00c986 */ /* 0x0001e2000c101124 */
[----:B------:R-:W-:Y:S05]  /*5a00*/  @P6 BRA `(.L_x_116) ;  /* 0x00000000000c6947 */ /* 0x000fea0003800000 */
[----:B------:R-:W5:Y:S02]  /*5a10*/  LDG.E.U8 R22, desc[UR36][R202.64+0x20] ;  /* 0x00002024ca167981 */ /* 0x000f64000c1e1100 */
[----:B-----5:R-:W-:-:S05]  /*5a20*/  PRMT R0, R22, 0x8880, RZ ;  /* 0x0000888016007816 */ /* 0x020fca00000000ff */
[----:B------:R-:W-:-:S07]  /*5a30*/  IMAD R201, R0, R23, RZ ;  /* 0x0000001700c97224 */ /* 0x000fce00078e02ff */
.L_x_116:
[----:B------:R-:W-:Y:S05]  /*5a40*/  BSYNC B1 ;  /* 0x0000000000017941 */ /* 0x000fea0003800000 */
.L_x_115:
[----:B---3--:R-:W-:Y:S01]  /*5a50*/  @!P6 IMAD R15, R154, R200, R201 ;  /* 0x000000c89a0fe224 */ /* 0x008fe200078e02c9 */
[----:B------:R-:W-:Y:S04]  /*5a60*/  BSSY B1, `(.L_x_117) ;  /* 0x0000006000017945 */ /* 0x000fe80003800000 */
[----:B------:R3:W-:Y:S01]  /*5a70*/  @!P6 STG.E.U8 desc[UR36][R4.64+0x20], R15 ;  /* 0x0000200f0400e986 */ /* 0x0007e2000c101124 */
[----:B------:R-:W-:Y:S05]  /*5a80*/  @P5 BRA `(.L_x_118) ;  /* 0x00000000000c5947 */ /* 0x000fea0003800000 */
[----:B------:R-:W5:Y:S02]  /*5a90*/  LDG.E.U8 R22, desc[UR36][R202.64+0x21] ;  /* 0x00002124ca167981 */ /* 0x000f64000c1e1100 */
[----:B-----5:R-:W-:-:S05]  /*5aa0*/  PRMT R0, R22, 0x8880, RZ ;  /* 0x0000888016007816 */ /* 0x020fca00000000ff */
[----:B------:R-:W-:-:S07]  /*5ab0*/  IMAD R201, R0, R23, RZ ;  /* 0x0000001700c97224 */ /* 0x000fce00078e02ff */
.L_x_118:
[----:B------:R-:W-:Y:S05]  /*5ac0*/  BSYNC B1 ;  /* 0x0000000000017941 */ /* 0x000fea0003800000 */
.L_x_117:
        /* <DEDUP_REMOVED lines=10> */
.L_x_120:
[----:B------:R-:W-:Y:S05]  /*5b70*/  BSYNC B1 ;  /* 0x0000000000017941 */ /* 0x000fea0003800000 */
.L_x_119:
[----:B---3--:R-:W-:Y:S01]  /*5b80*/  @!P4 IMAD R15, R156, R200, R201 ;  /* 0x000000c89c0fc224 */ /* 0x008fe200078e02c9 */
[----:B------:R-:W-:Y:S04]  /*5b90*/  BSSY B1, `(.L_x_121) ;  /* 0x0000006000017945 */ /* 0x000fe80003800000 */
[----:B------:R3:W-:Y:S01]  /*5ba0*/  @!P4 STG.E.U8 desc[UR36][R10.64+0x28], R15 ;  /* 0x0000280f0a00c986 */ /* 0x0007e2000c101124 */
[----:B------:R-:W-:Y:S05]  /*5bb0*/  @P6 BRA `(.L_x_122) ;  /* 0x00000000000c6947 */ /* 0x000fea0003800000 */
[----:B------:R-:W5:Y:S02]  /*5bc0*/  LDG.E.U8 R22, desc[UR36][R12.64+0x29] ;  /* 0x000029240c167981 */ /* 0x000f64000c1e1100 */
[----:B-----5:R-:W-:-:S05]  /*5bd0*/  PRMT R0, R22, 0x8880, RZ ;  /* 0x0000888016007816 */ /* 0x020fca00000000ff */
[----:B------:R-:W-:-:S07]  /*5be0*/  IMAD R201, R0, R23, RZ ;  /* 0x0000001700c97224 */ /* 0x000fce00078e02ff */
.L_x_122:
[----:B------:R-:W-:Y:S05]  /*5bf0*/  BSYNC B1 ;  /* 0x0000000000017941 */ /* 0x000fea0003800000 */
.L_x_121:
[----:B------:R-:W-:Y:S01]  /*5c00*/  @!P6 IMAD R157, R157, R200, R201 ;  /* 0x000000c89d9de224 */ /* 0x000fe200078e02c9 */
[----:B------:R-:W-:Y:S04]  /*5c10*/  BSSY B1, `(.L_x_123) ;  /* 0x0000006000017945 */ /* 0x000fe80003800000 */
[----:B------:R0:W-:Y:S01]  /*5c20*/  @!P6 STG.E.U8 desc[UR36][R10.64+0x29], R157 ;  /* 0x0000299d0a00e986 */ /* 0x0001e2000c101124 */
[----:B------:R-:W-:Y:S05]  /*5c30*/  @P5 BRA `(.L_x_124) ;  /* 0x00000000000c5947 */ /* 0x000fea0003800000 */
[----:B------:R-:W5:Y:S02]  /*5c40*/  LDG.E.U8 R22, desc[UR36][R202.64+0x28] ;  /* 0x00002824ca167981 */ /* 0x000f64000c1e1100 */
[----:B-----5:R-:W-:-:S05]  /*5c50*/  PRMT R0, R22, 0x8880, RZ ;  /* 0x0000888016007816 */ /* 0x020fca00000000ff */
[----:B------:R-:W-:-:S07]  /*5c60*/  IMAD R201, R0, R23, RZ ;  /* 0x0000001700c97224 */ /* 0x000fce00078e02ff */
.L_x_124:
[----:B------:R-:W-:Y:S05]  /*5c70*/  BSYNC B1 ;  /* 0x0000000000017941 */ /* 0x000fea0003800000 */
.L_x_123:
        /* <DEDUP_REMOVED lines=10> */
.L_x_126:
[----:B------:R-:W-:Y:S05]  /*5d20*/  BSYNC B1 ;  /* 0x0000000000017941 */ /* 0x000fea0003800000 */
.L_x_125:
[----:B------:R-:W-:Y:S01]  /*5d30*/  @!P4 IMAD R159, R159, R200, R201 ;  /* 0x000000c89f9fc224 */ /* 0x000fe200078e02c9 */
[----:B------:R-:W-:Y:S04]  /*5d40*/  BSSY B1, `(.L_x_127) ;  /* 0x0000006000017945 */ /* 0x000fe80003800000 */
[----:B------:R0:W-:Y:S01]  /*5d50*/  @!P4 STG.E.U8 desc[UR36][R4.64+0x29], R159 ;  /* 0x0000299f0400c986 */ /* 0x0001e2000c101124 */
[----:B------:R-:W-:Y:S05]  /*5d60*/  @P6 BRA `(.L_x_128) ;  /* 0x00000000000c6947 */ /* 0x000fea0003800000 */
[----:B------:R-:W5:Y:S02]  /*5d70*/  LDG.E.U8 R22, desc[UR36][R18.64+0x30] ;  /* 0x0000302412167981 */ /* 0x000f64000c1e1100 */
[----:B-----5:R-:W-:-:S05]  /*5d80*/  PRMT R0, R22, 0x8880, RZ ;  /* 0x0000888016007816 */ /* 0x020fca00000000ff */
[----:B------:R-:W-:-:S07]  /*5d90*/  IMAD R201, R0, R23, RZ ;  /* 0x0000001700c97224 */ /* 0x000fce00078e02ff */
.L_x_128:
[----:B------:R-:W-:Y:S05]  /*5da0*/  BSYNC B1 ;  /* 0x0000000000017941 */ /* 0x000fea0003800000 */
.L_x_127:
[----:B---3--:R-:W-:Y:S01]  /*5db0*/  @!P6 IMAD R15, R144, R200, R201 ;  /* 0x000000c8900fe224 */ /* 0x008fe200078e02c9 */
[----:B------:R-:W-:Y:S04]  /*5dc0*/  BSSY B1, `(.L_x_129) ;  /* 0x0000006000017945 */ /* 0x000fe80003800000 */
[----:B------:R3:W-:Y:S01]  /*5dd0*/  @!P6 STG.E.U8 desc[UR36][R6.64+0x30], R15 ;  /* 0x0000300f0600e986 */ /* 0x0007e2000c101124 */
[----:B------:R-:W-:Y:S05]  /*5de0*/  @P5 BRA `(.L_x_130) ;  /* 0x00000000000c5947 */ /* 0x000fea0003800000 */
[----:B------:R-:W5:Y:S02]  /*5df0*/  LDG.E.U8 R22, desc[UR36][R18.64+0x31] ;  /* 0x0000312412167981 */ /* 0x000f64000c1e1100 */
[----:B-----5:R-:W-:-:S05]  /*5e00*/  PRMT R0, R22, 0x8880, RZ ;  /* 0x0000888016007816 */ /* 0x020fca00000000ff */
[----:B------:R-:W-:-:S07]  /*5e10*/  IMAD R201, R0, R23, RZ ;  /* 0x0000001700c97224 */ /* 0x000fce00078e02ff */
.L_x_130:
[----:B------:R-:W-:Y:S05]  /*5e20*/  BSYNC B1 ;  /* 0x0000000000017941 */ /* 0x000fea0003800000 */
.L_x_129:
        /* <DEDUP_REMOVED lines=10> */
.L_x_132:
[----:B------:R-:W-:Y:S05]  /*5ed0*/  BSYNC B1 ;  /* 0x0000000000017941 */ /* 0x000fea0003800000 */
.L_x_131:
[----:B---3--:R-:W-:Y:S01]  /*5ee0*/  @!P4 IMAD R15, R146, R200, R201 ;  /* 0x000000c8920fc224 */ /* 0x008fe200078e02c9 */
[----:B------:R-:W-:Y:S04]  /*5ef0*/  BSSY B1, `(.L_x_133) ;  /* 0x0000006000017945 */ /* 0x000fe80003800000 */
[----:B------:R3:W-:Y:S01]  /*5f00*/  @!P4 STG.E.U8 desc[UR36][R8.64+0x30], R15 ;  /* 0x0000300f0800c986 */ /* 0x0007e2000c101124 */
[----:B------:R-:W-:Y:S05]  /*5f10*/  @P6 BRA `(.L_x_134) ;  /* 0x00000000000c6947 */ /* 0x000fea0003800000 */
[----:B------:R-:W5:Y:S02]  /*5f20*/  LDG.E.U8 R22, desc[UR36][R204.64+0x31] ;  /* 0x00003124cc167981 */ /* 0x000f64000c1e1100 */
[----:B-----5:R-:W-:-:S05]  /*5f30*/  PRMT R0, R22, 0x8880, RZ ;  /* 0x0000888016007816 */ /* 0x020fca00000000ff */
[----:B------:R-:W-:-:S07]  /*5f40*/  IMAD R201, R0, R23, RZ ;  /* 0x0000001700c97224 */ /* 0x000fce00078e02ff */
.L_x_134:
[----:B------:R-:W-:Y:S05]  /*5f50*/  BSYNC B1 ;  /* 0x0000000000017941 */ /* 0x000fea0003800000 */
.L_x_133:
[----:B------:R-:W-:Y:S01]  /*5f60*/  @!P6 IMAD R147, R147, R200, R201 ;  /* 0x000000c89393e224 */ /* 0x000fe200078e02c9 */
[----:B------:R-:W-:Y:S04]  /*5f70*/  BSSY B1, `(.L_x_135) ;  /* 0x0000006000017945 */ /* 0x000fe80003800000 */
[----:B------:R0:W-:Y:S01]  /*5f80*/  @!P6 STG.E.U8 desc[UR36][R8.64+0x31], R147 ;  /* 0x000031930800e986 */ /* 0x0001e2000c101124 */
[----:B------:R-:W-:Y:S05]  /*5f90*/  @P5 BRA `(.L_x_136) ;  /* 0x00000000000c5947 */ /* 0x000fea0003800000 */
[----:B------:R-:W5:Y:S02]  /*5fa0*/  LDG.E.U8 R22, desc[UR36][R18.64+0x38] ;  /* 0x0000382412167981 */ /* 0x000f64000c1e1100 */
[----:B-----5:R-:W-:-:S05]  /*5fb0*/  PRMT R0, R22, 0x8880, RZ ;  /* 0x0000888016007816 */ /* 0x020fca00000000ff */
[----:B------:R-:W-:-:S07]  /*5fc0*/  IMAD R201, R0, R23, RZ ;  /* 0x0000001700c97224 */ /* 0x000fce00078e02ff */
.L_x_136:
[----:B------:R-:W-:Y:S05]  /*5fd0*/  BSYNC B1 ;  /* 0x0000000000017941 */ /* 0x000fea0003800000 */
.L_x_135:
        /* <DEDUP_REMOVED lines=10> */
.L_x_138:
[----:B------:R-:W-:Y:S05]  /*6080*/  BSYNC B1 ;  /* 0x0000000000017941 */ /* 0x000fea0003800000 */
.L_x_137:
[----:B------:R-:W-:Y:S01]  /*6090*/  @!P4 IMAD R149, R149, R200, R201 ;  /* 0x000000c89595c224 */ /* 0x000fe200078e02c9 */
[----:B------:R-:W-:Y:S04]  /*60a0*/  BSSY B1, `(.L_x_139) ;  /* 0x0000006000017945 */ /* 0x000fe80003800000 */
[----:B------:R0:W-:Y:S01]  /*60b0*/  @!P4 STG.E.U8 desc[UR36][R6.64+0x39], R149 ;  /* 0x000039950600c986 */ /* 0x0001e2000c101124 */
[----:B------:R-:W-:Y:S05]  /*60c0*/  @P6 BRA `(.L_x_140) ;  /* 0x00000000000c6947 */ /* 0x000fea0003800000 */
[----:B------:R-:W5:Y:S02]  /*60d0*/  LDG.E.U8 R22, desc[UR36][R204.64+0x38] ;  /* 0x00003824cc167981 */ /* 0x000f64000c1e1100 */
[----:B-----5:R-:W-:-:S05]  /*60e0*/  PRMT R0, R22, 0x8880, RZ ;  /* 0x0000888016007816 */ /* 0x020fca00000000ff */
[----:B------:R-:W-:-:S07]  /*60f0*/  IMAD R201, R0, R23, RZ ;  /* 0x0000001700c97224 */ /* 0x000fce00078e02ff */
.L_x_140:
[----:B------:R-:W-:Y:S05]  /*6100*/  BSYNC B1 ;  /* 0x0000000000017941 */ /* 0x000fea0003800000 */
.L_x_139:
[----:B---3--:R-:W-:Y:S01]  /*6110*/  @!P6 IMAD R15, R150, R200, R201 ;  /* 0x000000c8960fe224 */ /* 0x008fe200078e02c9 */
[----:B------:R-:W-:Y:S04]  /*6120*/  BSSY B1, `(.L_x_141) ;  /* 0x0000006000017945 */ /* 0x000fe80003800000 */
[----:B------:R3:W-:Y:S01]  /*6130*/  @!P6 STG.E.U8 desc[UR36][R8.64+0x38], R15 ;  /* 0x0000380f0800e986 */ /* 0x0007e2000c101124 */
[----:B------:R-:W-:Y:S05]  /*6140*/  @P5 BRA `(.L_x_142) ;  /* 0x00000000000c5947 */ /* 0x000fea0003800000 */
[----:B------:R-:W5:Y:S02]  /*6150*/  LDG.E.U8 R22, desc[UR36][R204.64+0x39] ;  /* 0x00003924cc167981 */ /* 0x000f64000c1e1100 */
[----:B-----5:R-:W-:-:S05]  /*6160*/  PRMT R0, R22, 0x8880, RZ ;  /* 0x0000888016007816 */ /* 0x020fca00000000ff */
[----:B------:R-:W-:-:S07]  /*6170*/  IMAD R201, R0, R23, RZ ;  /* 0x0000001700c97224 */ /* 0x000fce00078e02ff */
.L_x_142:
[----:B------:R-:W-:Y:S05]  /*6180*/  BSYNC B1 ;  /* 0x0000000000017941 */ /* 0x000fea0003800000 */
.L_x_141:
        /* <DEDUP_REMOVED lines=10> */
.L_x_144:
[----:B------:R-:W-:Y:S05]  /*6230*/  BSYNC B1 ;  /* 0x0000000000017941 */ /* 0x000fea0003800000 */
.L_x_143:
[----:B---3--:R-:W-:Y:S01]  /*6240*/  @!P4 IMAD R15, R136, R200, R201 ;  /* 0x000000c8880fc224 */ /* 0x008fe200078e02c9 */
[----:B------:R-:W-:Y:S04]  /*6250*/  BSSY B1, `(.L_x_145) ;  /* 0x0000006000017945 */ /* 0x000fe80003800000 */
[----:B------:R3:W-:Y:S01]  /*6260*/  @!P4 STG.E.U8 desc[UR36][R10.64+0x30], R15 ;  /* 0x0000300f0a00c986 */ /* 0x0007e2000c101124 */
[----:B------:R-:W-:Y:S05]  /*6270*/  @P6 BRA `(.L_x_146) ;  /* 0x00000000000c6947 */ /* 0x000fea0003800000 */
[----:B------:R-:W5:Y:S02]  /*6280*/  LDG.E.U8 R22, desc[UR36][R12.64+0x31] ;  /* 0x000031240c167981 */ /* 0x000f64000c1e1100 */
[----:B-----5:R-:W-:-:S05]  /*6290*/  PRMT R0, R22, 0x8880, RZ ;  /* 0x0000888016007816 */ /* 0x020fca00000000ff */
[----:B------:R-:W-:-:S07]  /*62a0*/  IMAD R201, R0, R23, RZ ;  /* 0x0000001700c97224 */ /* 0x000fce00078e02ff */
.L_x_146:
[----:B------:R-:W-:Y:S05]  /*62b0*/  BSYNC B1 ;  /* 0x0000000000017941 */ /* 0x000fea0003800000 */
.L_x_145:
[----:B------:R-:W-:Y:S01]  /*62c0*/  @!P6 IMAD R137, R137, R200, R201 ;  /* 0x000000c88989e224 */ /* 0x000fe200078e02c9 */
[----:B------:R-:W-:Y:S04]  /*62d0*/  BSSY B1, `(.L_x_147) ;  /* 0x0000006000017945 */ /* 0x000fe80003800000 */
[----:B------:R0:W-:Y:S01]  /*62e0*/  @!P6 STG.E.U8 desc[UR36][R10.64+0x31], R137 ;  /* 0x000031890a00e986 */ /* 0x0001e2000c101124 */
[----:B------:R-:W-:Y:S05]  /*62f0*/  @P5 BRA `(.L_x_148) ;  /* 0x00000000000c5947 */ /* 0x000fea0003800000 */
[----:B------:R-:W5:Y:S02]  /*6300*/  LDG.E.U8 R22, desc[UR36][R202.64+0x30] ;  /* 0x00003024ca167981 */ /* 0x000f64000c1e1100 */
[----:B-----5:R-:W-:-:S05]  /*6310*/  PRMT R0, R22, 0x8880, RZ ;  /* 0x0000888016007816 */ /* 0x020fca00000000ff */
[----:B------:R-:W-:-:S07]  /*6320*/  IMAD R201, R0, R23, RZ ;  /* 0x0000001700c97224 */ /* 0x000fce00078e02ff */
.L_x_148:
[----:B------:R-:W-:Y:S05]  /*6330*/  BSYNC B1 ;  /* 0x0000000000017941 */ /* 0x000fea0003800000 */
.L_x_147:
        /* <DEDUP_REMOVED lines=10> */
.L_x_150:
[----:B------:R-:W-:Y:S05]  /*63e0*/  BSYNC B1 ;  /* 0x0000000000017941 */ /* 0x000fea0003800000 */
.L_x_149:
[----:B------:R-:W-:Y:S01]  /*63f0*/  @!P4 IMAD R139, R139, R200, R201 ;  /* 0x000000c88b8bc224 */ /* 0x000fe200078e02c9 */
[----:B------:R-:W-:Y:S04]  /*6400*/  BSSY B1, `(.L_x_151) ;  /* 0x0000006000017945 */ /* 0x000fe80003800000 */
[----:B------:R0:W-:Y:S01]  /*6410*/  @!P4 STG.E.U8 desc[UR36][R4.64+0x31], R139 ;  /* 0x0000318b0400c986 */ /* 0x0001e2000c101124 */
[----:B------:R-:W-:Y:S05]  /*6420*/  @P6 BRA `(.L_x_152) ;  /* 0x00000000000c6947 */ /* 0x000fea0003800000 */
[----:B------:R-:W5:Y:S02]  /*6430*/  LDG.E.U8 R22, desc[UR36][R12.64+0x38] ;  /* 0x000038240c167981 */ /* 0x000f64000c1e1100 */
[----:B-----5:R-:W-:-:S05]  /*6440*/  PRMT R0, R22, 0x8880, RZ ;  /* 0x0000888016007816 */ /* 0x020fca00000000ff */
[----:B------:R-:W-:-:S07]  /*6450*/  IMAD R201, R0, R23, RZ ;  /* 0x0000001700c97224 */ /* 0x000fce00078e02ff */
.L_x_152:
[----:B------:R-:W-:Y:S05]  /*6460*/  BSYNC B1 ;  /* 0x0000000000017941 */ /* 0x000fea0003800000 */
.L_x_151:
[----:B---3--:R-:W-:Y:S01]  /*6470*/  @!P6 IMAD R15, R140, R200, R201 ;  /* 0x000000c88c0fe224 */ /* 0x008fe200078e02c9 */
[----:B------:R-:W-:Y:S04]  /*6480*/  BSSY B1, `(.L_x_153) ;  /* 0x0000006000017945 */ /* 0x000fe80003800000 */
[----:B------:R3:W-:Y:S01]  /*6490*/  @!P6 STG.E.U8 desc[UR36][R10.64+0x38], R15 ;  /* 0x0000380f0a00e986 */ /* 0x0007e2000c101124 */
[----:B------:R-:W-:Y:S05]  /*64a0*/  @P5 BRA `(.L_x_154) ;  /* 0x00000000000c5947 */ /* 0x000fea0003800000 */
[----:B------:R-:W5:Y:S02]  /*64b0*/  LDG.E.U8 R22, desc[UR36][R12.64+0x39] ;  /* 0x000039240c167981 */ /* 0x000f64000c1e1100 */
[----:B-----5:R-:W-:-:S05]  /*64c0*/  PRMT R0, R22, 0x8880, RZ ;  /* 0x0000888016007816 */ /* 0x020fca00000000ff */
[----:B------:R-:W-:-:S07]  /*64d0*/  IMAD R201, R0, R23, RZ ;  /* 0x0000001700c97224 */ /* 0x000fce00078e02ff */
.L_x_154:
[----:B------:R-:W-:Y:S05]  /*64e0*/  BSYNC B1 ;  /* 0x0000000000017941 */ /* 0x000fea0003800000 */
.L_x_153:
        /* <DEDUP_REMOVED lines=10> */
.L_x_156:
[----:B------:R-:W-:Y:S05]  /*6590*/  BSYNC B1 ;  /* 0x0000000000017941 */ /* 0x000fea0003800000 */
.L_x_155:
[----:B---3--:R-:W-:Y:S01]  /*65a0*/  @!P4 IMAD R15, R142, R200, R201 ;  /* 0x000000c88e0fc224 */ /* 0x008fe200078e02c9 */
[----:B------:R-:W-:Y:S04]  /*65b0*/  BSSY B1, `(.L_x_157) ;  /* 0x0000006000017945 */ /* 0x000fe80003800000 */
[----:B------:R3:W-:Y:S01]  /*65c0*/  @!P4 STG.E.U8 desc[UR36][R4.64+0x38], R15 ;  /* 0x0000380f0400c986 */ /* 0x0007e2000c101124 */
[----:B------:R-:W-:Y:S05]  /*65d0*/  @P6 BRA `(.L_x_158) ;  /* 0x00000000000c6947 */ /* 0x000fea0003800000 */
[----:B------:R-:W5:Y:S02]  /*65e0*/  LDG.E.U8 R22, desc[UR36][R202.64+0x39] ;  /* 0x00003924ca167981 */ /* 0x000f64000c1e1100 */
[----:B-----5:R-:W-:-:S05]  /*65f0*/  PRMT R0, R22, 0x8880, RZ ;  /* 0x0000888016007816 */ /* 0x020fca00000000ff */
[----:B------:R-:W-:-:S07]  /*6600*/  IMAD R201, R0, R23, RZ ;  /* 0x0000001700c97224 */ /* 0x000fce00078e02ff */
.L_x_158:
[----:B------:R-:W-:Y:S05]  /*6610*/  BSYNC B1 ;  /* 0x0000000000017941 */ /* 0x000fea0003800000 */
.L_x_157:
[----:B------:R-:W-:Y:S01]  /*6620*/  @!P6 IMAD R143, R143, R200, R201 ;  /* 0x000000c88f8fe224 */ /* 0x000fe200078e02c9 */
[----:B------:R-:W-:Y:S04]  /*6630*/  BSSY B1, `(.L_x_159) ;  /* 0x0000006000017945 */ /* 0x000fe80003800000 */
[----:B------:R0:W-:Y:S01]  /*6640*/  @!P6 STG.E.U8 desc[UR36][R4.64+0x39], R143 ;  /* 0x0000398f0400e986 */ /* 0x0001e2000c101124 */
[----:B------:R-:W-:Y:S05]  /*6650*/  @P5 BRA `(.L_x_160) ;  /* 0x00000000000c5947 */ /* 0x000fea0003800000 */
[----:B------:R-:W5:Y:S02]  /*6660*/  LDG.E.U8 R22, desc[UR36][R18.64+0x40] ;  /* 0x0000402412167981 */ /* 0x000f64000c1e1100 */
[----:B-----5:R-:W-:-:S05]  /*6670*/  PRMT R0, R22, 0x8880, RZ ;  /* 0x0000888016007816 */ /* 0x020fca00000000ff */
[----:B------:R-:W-:-:S07]  /*6680*/  IMAD R201, R0, R23, RZ ;  /* 0x0000001700c97224 */ /* 0x000fce00078e02ff */
.L_x_160:
[----:B------:R-:W-:Y:S05]  /*6690*/  BSYNC B1 ;  /* 0x0000000000017941 */ /* 0x000fea0003800000 */
.L_x_159:
        /* <DEDUP_REMOVED lines=10> */
.L_x_162:
[----:B------:R-:W-:Y:S05]  /*6740*/  BSYNC B1 ;  /* 0x0000000000017941 */ /* 0x000fea0003800000 */
.L_x_161:
[----:B------:R-:W-:Y:S01]  /*6750*/  @!P4 IMAD R129, R129, R200, R201 ;  /* 0x000000c88181c224 */ /* 0x000fe200078e02c9 */
[----:B------:R-:W-:Y:S04]  /*6760*/  BSSY B1, `(.L_x_163) ;  /* 0x0000006000017945 */ /* 0x000fe80003800000 */
[----:B------:R0:W-:Y:S01]  /*6770*/  @!P4 STG.E.U8 desc[UR36][R6.64+0x41], R129 ;  /* 0x000041810600c986 */ /* 0x0001e2000c101124 */
[----:B------:R-:W-:Y:S05]  /*6780*/  @P6 BRA `(.L_x_164) ;  /* 0x00000000000c6947 */ /* 0x000fea0003800000 */
[----:B------:R-:W5:Y:S02]  /*6790*/  LDG.E.U8 R22, desc[UR36][R204.64+0x40] ;  /* 0x00004024cc167981 */ /* 0x000f64000c1e1100 */
[----:B-----5:R-:W-:-:S05]  /*67a0*/  PRMT R0, R22, 0x8880, RZ ;  /* 0x0000888016007816 */ /* 0x020fca00000000ff */
[----:B------:R-:W-:-:S07]  /*67b0*/  IMAD R201, R0, R23, RZ ;  /* 0x0000001700c97224 */ /* 0x000fce00078e02ff */
.L_x_164:
[----:B------:R-:W-:Y:S05]  /*67c0*/  BSYNC B1 ;  /* 0x0000000000017941 */ /* 0x000fea0003800000 */
.L_x_163:
[----:B---3--:R-:W-:Y:S01]  /*67d0*/  @!P6 IMAD R15, R130, R200, R201 ;  /* 0x000000c8820fe224 */ /* 0x008fe200078e02c9 */
[----:B------:R-:W-:Y:S04]  /*67e0*/  BSSY B1, `(.L_x_165) ;  /* 0x0000006000017945 */ /* 0x000fe80003800000 */
[----:B------:R3:W-:Y:S01]  /*67f0*/  @!P6 STG.E.U8 desc[UR36][R8.64+0x40], R15 ;  /* 0x0000400f0800e986 */ /* 0x0007e2000c101124 */
[----:B------:R-:W-:Y:S05]  /*6800*/  @P5 BRA `(.L_x_166) ;  /* 0x00000000000c5947 */ /* 0x000fea0003800000 */
[----:B------:R-:W5:Y:S02]  /*6810*/  LDG.E.U8 R22, desc[UR36][R204.64+0x41] ;  /* 0x00004124cc167981 */ /* 0x000f64000c1e1100 */
[----:B-----5:R-:W-:-:S05]  /*6820*/  PRMT R0, R22, 0x8880, RZ ;  /* 0x0000888016007816 */ /* 0x020fca00000000ff */
[----:B------:R-:W-:-:S07]  /*6830*/  IMAD R201, R0, R23, RZ ;  /* 0x0000001700c97224 */ /* 0x000fce00078e02ff */
.L_x_166:
[----:B------:R-:W-:Y:S05]  /*6840*/  BSYNC B1 ;  /* 0x0000000000017941 */ /* 0x000fea0003800000 */
.L_x_165:
        /* <DEDUP_REMOVED lines=10> */
.L_x_168:
[----:B------:R-:W-:Y:S05]  /*68f0*/  BSYNC B1 ;  /* 0x0000000000017941 */ /* 0x000fea0003800000 */
.L_x_167:
[----:B---3--:R-:W-:Y:S01]  /*6900*/  @!P4 IMAD R15, R132, R200, R201 ;  /* 0x000000c8840fc224 */ /* 0x008fe200078e02c9 */
[----:B------:R-:W-:Y:S04]  /*6910*/  BSSY B1, `(.L_x_169) ;  /* 0x0000006000017945 */ /* 0x000fe80003800000 */
[----:B------:R3:W-:Y:S01]  /*6920*/  @!P4 STG.E.U8 desc[UR36][R6.64+0x48], R15 ;  /* 0x0000480f0600c986 */ /* 0x0007e2000c101124 */
[----:B------:R-:W-:Y:S05]  /*6930*/  @P6 BRA `(.L_x_170) ;  /* 0x00000000000c6947 */ /* 0x000fea0003800000 */
[----:B------:R-:W5:Y:S02]  /*6940*/  LDG.E.U8 R22, desc[UR36][R18.64+0x49] ;  /* 0x0000492412167981 */ /* 0x000f64000c1e1100 */
[----:B-----5:R-:W-:-:S05]  /*6950*/  PRMT R0, R22, 0x8880, RZ ;  /* 0x0000888016007816 */ /* 0x020fca00000000ff */
[----:B------:R-:W-:-:S07]  /*6960*/  IMAD R201, R0, R23, RZ ;  /* 0x0000001700c97224 */ /* 0x000fce00078e02ff */
.L_x_170:
[----:B------:R-:W-:Y:S05]  /*6970*/  BSYNC B1 ;  /* 0x0000000000017941 */ /* 0x000fea0003800000 */
.L_x_169:
[----:B------:R-:W-:Y:S01]  /*6980*/  @!P6 IMAD R133, R133, R200, R201 ;  /* 0x000000c88585e224 */ /* 0x000fe200078e02c9 */
[----:B------:R-:W-:Y:S04]  /*6990*/  BSSY B1, `(.L_x_171) ;  /* 0x0000006000017945 */ /* 0x000fe80003800000 */
[----:B------:R0:W-:Y:S01]  /*69a0*/  @!P6 STG.E.U8 desc[UR36][R6.64+0x49], R133 ;  /* 0x000049850600e986 */ /* 0x0001e2000c101124 */
[----:B------:R-:W-:Y:S05]  /*69b0*/  @P5 BRA `(.L_x_172) ;  /* 0x00000000000c5947 */ /* 0x000fea0003800000 */
[----:B------:R-:W5:Y:S02]  /*69c0*/  LDG.E.U8 R22, desc[UR36][R204.64+0x48] ;  /* 0x00004824cc167981 */ /* 0x000f64000c1e1100 */
[----:B-----5:R-:W-:-:S05]  /*69d0*/  PRMT R0, R22, 0x8880, RZ ;  /* 0x0000888016007816 */ /* 0x020fca00000000ff */
[----:B------:R-:W-:-:S07]  /*69e0*/  IMAD R201, R0, R23, RZ ;  /* 0x0000001700c97224 */ /* 0x000fce00078e02ff */
.L_x_172:
[----:B------:R-:W-:Y:S05]  /*69f0*/  BSYNC B1 ;  /* 0x0000000000017941 */ /* 0x000fea0003800000 */
.L_x_171:
        /* <DEDUP_REMOVED lines=10> */
.L_x_174:
[----:B------:R-:W-:Y:S05]  /*6aa0*/  BSYNC B1 ;  /* 0x0000000000017941 */ /* 0x000fea0003800000 */
.L_x_173:
[----:B------:R-:W-:Y:S01]  /*6ab0*/  @!P4 IMAD R135, R135, R200, R201 ;  /* 0x000000c88787c224 */ /* 0x000fe200078e02c9 */
[----:B------:R-:W-:Y:S04]  /*6ac0*/  BSSY B1, `(.L_x_175) ;  /* 0x0000006000017945 */ /* 0x000fe80003800000 */
[----:B------:R0:W-:Y:S01]  /*6ad0*/  @!P4 STG.E.U8 desc[UR36][R8.64+0x49], R135 ;  /* 0x000049870800c986 */ /* 0x0001e2000c101124 */
[----:B------:R-:W-:Y:S05]  /*6ae0*/  @P6 BRA `(.L_x_176) ;  /* 0x00000000000c6947 */ /* 0x000fea0003800000 */
[----:B------:R-:W5:Y:S02]  /*6af0*/  LDG.E.U8 R22, desc[UR36][R12.64+0x40] ;  /* 0x000040240c167981 */ /* 0x000f64000c1e1100 */
[----:B-----5:R-:W-:-:S05]  /*6b00*/  PRMT R0, R22, 0x8880, RZ ;  /* 0x0000888016007816 */ /* 0x020fca00000000ff */
[----:B------:R-:W-:-:S07]  /*6b10*/  IMAD R201, R0, R23, RZ ;  /* 0x0000001700c97224 */ /* 0x000fce00078e02ff */
.L_x_176:
[----:B------:R-:W-:Y:S05]  /*6b20*/  BSYNC B1 ;  /* 0x0000000000017941 */ /* 0x000fea0003800000 */
.L_x_175:
[----:B---3--:R-:W-:Y:S01]  /*6b30*/  @!P6 IMAD R15, R120, R200, R201 ;  /* 0x000000c8780fe224 */ /* 0x008fe200078e02c9 */
[----:B------:R-:W-:Y:S04]  /*6b40*/  BSSY B1, `(.L_x_177) ;  /* 0x0000006000017945 */ /* 0x000fe80003800000 */
[----:B------:R3:W-:Y:S01]  /*6b50*/  @!P6 STG.E.U8 desc[UR36][R10.64+0x40], R15 ;  /* 0x0000400f0a00e986 */ /* 0x0007e2000c101124 */
[----:B------:R-:W-:Y:S05]  /*6b60*/  @P5 BRA `(.L_x_178) ;  /* 0x00000000000c5947 */ /* 0x000fea0003800000 */
[----:B------:R-:W5:Y:S02]  /*6b70*/  LDG.E.U8 R22, desc[UR36][R12.64+0x41] ;  /* 0x000041240c167981 */ /* 0x000f64000c1e1100 */
[----:B-----5:R-:W-:-:S05]  /*6b80*/  PRMT R0, R22, 0x8880, RZ ;  /* 0x0000888016007816 */ /* 0x020fca00000000ff */
[----:B------:R-:W-:-:S07]  /*6b90*/  IMAD R201, R0, R23, RZ ;  /* 0x0000001700c97224 */ /* 0x000fce00078e02ff */
.L_x_178:
[----:B------:R-:W-:Y:S05]  /*6ba0*/  BSYNC B1 ;  /* 0x0000000000017941 */ /* 0x000fea0003800000 */
.L_x_177:
        /* <DEDUP_REMOVED lines=10> */
.L_x_180:
[----:B------:R-:W-:Y:S05]  /*6c50*/  BSYNC B1 ;  /* 0x0000000000017941 */ /* 0x000fea0003800000 */
.L_x_179:
[----:B---3--:R-:W-:Y:S01]  /*6c60*/  @!P4 IMAD R15, R122, R200, R201 ;  /* 0x000000c87a0fc224 */ /* 0x008fe200078e02c9 */
[----:B------:R-:W-:Y:S04]  /*6c70*/  BSSY B1, `(.L_x_181) ;  /* 0x0000006000017945 */ /* 0x000fe80003800000 */
[----:B------:R3:W-:Y:S01]  /*6c80*/  @!P4 STG.E.U8 desc[UR36][R4.64+0x40], R15 ;  /* 0x0000400f0400c986 */ /* 0x0007e2000c101124 */
[----:B------:R-:W-:Y:S05]  /*6c90*/  @P6 BRA `(.L_x_182) ;  /* 0x00000000000c6947 */ /* 0x000fea0003800000 */
[----:B------:R-:W5:Y:S02]  /*6ca0*/  LDG.E.U8 R22, desc[UR36][R202.64+0x41] ;  /* 0x00004124ca167981 */ /* 0x000f64000c1e1100 */
[----:B-----5:R-:W-:-:S05]  /*6cb0*/  PRMT R0, R22, 0x8880, RZ ;  /* 0x0000888016007816 */ /* 0x020fca00000000ff */
[----:B------:R-:W-:-:S07]  /*6cc0*/  IMAD R201, R0, R23, RZ ;  /* 0x0000001700c97224 */ /* 0x000fce00078e02ff */
.L_x_182:
[----:B------:R-:W-:Y:S05]  /*6cd0*/  BSYNC B1 ;  /* 0x0000000000017941 */ /* 0x000fea0003800000 */
.L_x_181:
[----:B------:R-:W-:Y:S01]  /*6ce0*/  @!P6 IMAD R123, R123, R200, R201 ;  /* 0x000000c87b7be224 */ /* 0x000fe200078e02c9 */
[----:B------:R-:W-:Y:S04]  /*6cf0*/  BSSY B1, `(.L_x_183) ;  /* 0x0000006000017945 */ /* 0x000fe80003800000 */
[----:B------:R0:W-:Y:S01]  /*6d00*/  @!P6 STG.E.U8 desc[UR36][R4.64+0x41], R123 ;  /* 0x0000417b0400e986 */ /* 0x0001e2000c101124 */
[----:B------:R-:W-:Y:S05]  /*6d10*/  @P5 BRA `(.L_x_184) ;  /* 0x00000000000c5947 */ /* 0x000fea0003800000 */
[----:B------:R-:W5:Y:S02]  /*6d20*/  LDG.E.U8 R22, desc[UR36][R12.64+0x48] ;  /* 0x000048240c167981 */ /* 0x000f64000c1e1100 */
[----:B-----5:R-:W-:-:S05]  /*6d30*/  PRMT R0, R22, 0x8880, RZ ;  /* 0x0000888016007816 */ /* 0x020fca00000000ff */
[----:B------:R-:W-:-:S07]  /*6d40*/  IMAD R201, R0, R23, RZ ;  /* 0x0000001700c97224 */ /* 0x000fce00078e02ff */
.L_x_184:
[----:B------:R-:W-:Y:S05]  /*6d50*/  BSYNC B1 ;  /* 0x0000000000017941 */ /* 0x000fea0003800000 */
.L_x_183:
        /* <DEDUP_REMOVED lines=10> */
.L_x_186:
[----:B------:R-:W-:Y:S05]  /*6e00*/  BSYNC B1 ;  /* 0x0000000000017941 */ /* 0x000fea0003800000 */
.L_x_185:
[----:B------:R-:W-:Y:S01]  /*6e10*/  @!P4 IMAD R125, R125, R200, R201 ;  /* 0x000000c87d7dc224 */ /* 0x000fe200078e02c9 */
[----:B------:R-:W-:Y:S04]  /*6e20*/  BSSY B1, `(.L_x_187) ;  /* 0x0000006000017945 */ /* 0x000fe80003800000 */
[----:B------:R0:W-:Y:S01]  /*6e30*/  @!P4 STG.E.U8 desc[UR36][R10.64+0x49], R125 ;  /* 0x0000497d0a00c986 */ /* 0x0001e2000c101124 */
[----:B------:R-:W-:Y:S05]  /*6e40*/  @P6 BRA `(.L_x_188) ;  /* 0x00000000000c6947 */ /* 0x000fea0003800000 */
[----:B------:R-:W5:Y:S02]  /*6e50*/  LDG.E.U8 R22, desc[UR36][R202.64+0x48] ;  /* 0x00004824ca167981 */ /* 0x000f64000c1e1100 */
[----:B-----5:R-:W-:-:S05]  /*6e60*/  PRMT R0, R22, 0x8880, RZ ;  /* 0x0000888016007816 */ /* 0x020fca00000000ff */
[----:B------:R-:W-:-:S07]  /*6e70*/  IMAD R201, R0, R23, RZ ;  /* 0x0000001700c97224 */ /* 0x000fce00078e02ff */
.L_x_188:
[----:B------:R-:W-:Y:S05]  /*6e80*/  BSYNC B1 ;  /* 0x0000000000017941 */ /* 0x000fea0003800000 */
.L_x_187:
[----:B---3--:R-:W-:Y:S01]  /*6e90*/  @!P6 IMAD R15, R126, R200, R201 ;  /* 0x000000c87e0fe224 */ /* 0x008fe200078e02c9 */
[----:B------:R-:W-:Y:S04]  /*6ea0*/  BSSY B1, `(.L_x_189) ;  /* 0x0000006000017945 */ /* 0x000fe80003800000 */
[----:B------:R3:W-:Y:S01]  /*6eb0*/  @!P6 STG.E.U8 desc[UR36][R4.64+0x48], R15 ;  /* 0x0000480f0400e986 */ /* 0x0007e2000c101124 */
[----:B------:R-:W-:Y:S05]  /*6ec0*/  @P5 BRA `(.L_x_190) ;  /* 0x00000000000c5947 */ /* 0x000fea0003800000 */
[----:B------:R-:W5:Y:S02]  /*6ed0*/  LDG.E.U8 R22, desc[UR36][R202.64+0x49] ;  /* 0x00004924ca167981 */ /* 0x000f64000c1e1100 */
[----:B-----5:R-:W-:-:S05]  /*6ee0*/  PRMT R0, R22, 0x8880, RZ ;  /* 0x0000888016007816 */ /* 0x020fca00000000ff */
[----:B------:R-:W-:-:S07]  /*6ef0*/  IMAD R201, R0, R23, RZ ;  /* 0x0000001700c97224 */ /* 0x000fce00078e02ff */
.L_x_190:
[----:B------:R-:W-:Y:S05]  /*6f00*/  BSYNC B1 ;  /* 0x0000000000017941 */ /* 0x000fea0003800000 */
.L_x_189:
        /* <DEDUP_REMOVED lines=10> */
.L_x_192:
[----:B------:R-:W-:Y:S05]  /*6fb0*/  BSYNC B1 ;  /* 0x0000000000017941 */ /* 0x000fea0003800000 */
.L_x_191:
[----:B---3--:R-:W-:Y:S01]  /*6fc0*/  @!P4 IMAD R15, R112, R200, R201 ;  /* 0x000000c8700fc224 */ /* 0x008fe200078e02c9 */
[----:B------:R-:W-:Y:S04]  /*6fd0*/  BSSY B1, `(.L_x_193) ;  /* 0x0000006000017945 */ /* 0x000fe80003800000 */
[----:B------:R3:W-:Y:S01]  /*6fe0*/  @!P4 STG.E.U8 desc[UR36][R6.64+0x50], R15 ;  /* 0x0000500f0600c986 */ /* 0x0007e2000c101124 */
[----:B------:R-:W-:Y:S05]  /*6ff0*/  @P6 BRA `(.L_x_194) ;  /* 0x00000000000c6947 */ /* 0x000fea0003800000 */
[----:B------:R-:W5:Y:S02]  /*7000*/  LDG.E.U8 R22, desc[UR36][R18.64+0x51] ;  /* 0x0000512412167981 */ /* 0x000f64000c1e1100 */
[----:B-----5:R-:W-:-:S05]  /*7010*/  PRMT R0, R22, 0x8880, RZ ;  /* 0x0000888016007816 */ /* 0x020fca00000000ff */
[----:B------:R-:W-:-:S07]  /*7020*/  IMAD R201, R0, R23, RZ ;  /* 0x0000001700c97224 */ /* 0x000fce00078e02ff */
.L_x_194:
[----:B------:R-:W-:Y:S05]  /*7030*/  BSYNC B1 ;  /* 0x0000000000017941 */ /* 0x000fea0003800000 */
.L_x_193:
[----:B------:R-:W-:Y:S01]  /*7040*/  @!P6 IMAD R113, R113, R200, R201 ;  /* 0x000000c87171e224 */ /* 0x000fe200078e02c9 */
[----:B------:R-:W-:Y:S04]  /*7050*/  BSSY B1, `(.L_x_195) ;  /* 0x0000006000017945 */ /* 0x000fe80003800000 */
[----:B------:R0:W-:Y:S01]  /*7060*/  @!P6 STG.E.U8 desc[UR36][R6.64+0x51], R113 ;  /* 0x000051710600e986 */ /* 0x0001e2000c101124 */
[----:B------:R-:W-:Y:S05]  /*7070*/  @P5 BRA `(.L_x_196) ;  /* 0x00000000000c5947 */ /* 0x000fea0003800000 */
[----:B------:R-:W5:Y:S02]  /*7080*/  LDG.E.U8 R22, desc[UR36][R204.64+0x50] ;  /* 0x00005024cc167981 */ /* 0x000f64000c1e1100 */
[----:B-----5:R-:W-:-:S05]  /*7090*/  PRMT R0, R22, 0x8880, RZ ;  /* 0x0000888016007816 */ /* 0x020fca00000000ff */
[----:B------:R-:W-:-:S07]  /*70a0*/  IMAD R201, R0, R23, RZ ;  /* 0x0000001700c97224 */ /* 0x000fce00078e02ff */
.L_x_196:
[----:B------:R-:W-:Y:S05]  /*70b0*/  BSYNC B1 ;  /* 0x0000000000017941 */ /* 0x000fea0003800000 */
.L_x_195:
        /* <DEDUP_REMOVED lines=10> */
.L_x_198:
[----:B------:R-:W-:Y:S05]  /*7160*/  BSYNC B1 ;  /* 0x0000000000017941 */ /* 0x000fea0003800000 */
.L_x_197:
[----:B------:R-:W-:Y:S01]  /*7170*/  @!P4 IMAD R115, R115, R200, R201 ;  /* 0x000000c87373c224 */ /* 0x000fe200078e02c9 */
[----:B------:R-:W-:Y:S04]  /*7180*/  BSSY B1, `(.L_x_199) ;  /* 0x0000006000017945 */ /* 0x000fe80003800000 */
[----:B------:R0:W-:Y:S01]  /*7190*/  @!P4 STG.E.U8 desc[UR36][R8.64+0x51], R115 ;  /* 0x000051730800c986 */ /* 0x0001e2000c101124 */
[----:B------:R-:W-:Y:S05]  /*71a0*/  @P6 BRA `(.L_x_200) ;  /* 0x00000000000c6947 */ /* 0x000fea0003800000 */
[----:B------:R-:W5:Y:S02]  /*71b0*/  LDG.E.U8 R22, desc[UR36][R18.64+0x58] ;  /* 0x0000582412167981 */ /* 0x000f64000c1e1100 */
[----:B-----5:R-:W-:-:S05]  /*71c0*/  PRMT R0, R22, 0x8880, RZ ;  /* 0x0000888016007816 */ /* 0x020fca00000000ff */
[----:B------:R-:W-:-:S07]  /*71d0*/  IMAD R201, R0, R23, RZ ;  /* 0x0000001700c97224 */ /* 0x000fce00078e02ff */
.L_x_200:
[----:B------:R-:W-:Y:S05]  /*71e0*/  BSYNC B1 ;  /* 0x0000000000017941 */ /* 0x000fea0003800000 */
.L_x_199:
[----:B---3--:R-:W-:Y:S01]  /*71f0*/  @!P6 IMAD R15, R116, R200, R201 ;  /* 0x000000c8740fe224 */ /* 0x008fe200078e02c9 */
[----:B------:R-:W-:Y:S04]  /*7200*/  BSSY B1, `(.L_x_201) ;  /* 0x0000006000017945 */ /* 0x000fe80003800000 */
[----:B------:R3:W-:Y:S01]  /*7210*/  @!P6 STG.E.U8 desc[UR36][R6.64+0x58], R15 ;  /* 0x0000580f0600e986 */ /* 0x0007e2000c101124 */
[----:B------:R-:W-:Y:S05]  /*7220*/  @P5 BRA `(.L_x_202) ;  /* 0x00000000000c5947 */ /* 0x000fea0003800000 */
[----:B------:R-:W5:Y:S02]  /*7230*/  LDG.E.U8 R22, desc[UR36][R18.64+0x59] ;  /* 0x0000592412167981 */ /* 0x000f64000c1e1100 */
[----:B-----5:R-:W-:-:S05]  /*7240*/  PRMT R0, R22, 0x8880, RZ ;  /* 0x0000888016007816 */ /* 0x020fca00000000ff */
[----:B------:R-:W-:-:S07]  /*7250*/  IMAD R201, R0, R23, RZ ;  /* 0x0000001700c97224 */ /* 0x000fce00078e02ff */
.L_x_202:
[----:B------:R-:W-:Y:S05]  /*7260*/  BSYNC B1 ;  /* 0x0000000000017941 */ /* 0x000fea0003800000 */
.L_x_201:
        /* <DEDUP_REMOVED lines=10> */
.L_x_204:
[----:B------:R-:W-:Y:S05]  /*7310*/  BSYNC B1 ;  /* 0x0000000000017941 */ /* 0x000fea0003800000 */
.L_x_203:
[----:B---3--:R-:W-:Y:S01]  /*7320*/  @!P4 IMAD R15, R118, R200, R201 ;  /* 0x000000c8760fc224 */ /* 0x008fe200078e02c9 */
[----:B------:R-:W-:Y:S04]  /*7330*/  BSSY B1, `(.L_x_205) ;  /* 0x0000006000017945 */ /* 0x000fe80003800000 */
[----:B------:R3:W-:Y:S01]  /*7340*/  @!P4 STG.E.U8 desc[UR36][R8.64+0x58], R15 ;  /* 0x0000580f0800c986 */ /* 0x0007e2000c101124 */
[----:B------:R-:W-:Y:S05]  /*7350*/  @P6 BRA `(.L_x_206) ;  /* 0x00000000000c6947 */ /* 0x000fea0003800000 */
[----:B------:R-:W5:Y:S02]  /*7360*/  LDG.E.U8 R22, desc[UR36][R204.64+0x59] ;  /* 0x00005924cc167981 */ /* 0x000f64000c1e1100 */
[----:B-----5:R-:W-:-:S05]  /*7370*/  PRMT R0, R22, 0x8880, RZ ;  /* 0x0000888016007816 */ /* 0x020fca00000000ff */
[----:B------:R-:W-:-:S07]  /*7380*/  IMAD R201, R0, R23, RZ ;  /* 0x0000001700c97224 */ /* 0x000fce00078e02ff */
.L_x_206:
[----:B------:R-:W-:Y:S05]  /*7390*/  BSYNC B1 ;  /* 0x0000000000017941 */ /* 0x000fea0003800000 */
.L_x_205:
[----:B------:R-:W-:Y:S01]  /*73a0*/  @!P6 IMAD R119, R119, R200, R201 ;  /* 0x000000c87777e224 */ /* 0x000fe200078e02c9 */
[----:B------:R-:W-:Y:S04]  /*73b0*/  BSSY B1, `(.L_x_207) ;  /* 0x0000006000017945 */ /* 0x000fe80003800000 */
[----:B------:R0:W-:Y:S01]  /*73c0*/  @!P6 STG.E.U8 desc[UR36][R8.64+0x59], R119 ;  /* 0x000059770800e986 */ /* 0x0001e2000c101124 */
[----:B------:R-:W-:Y:S05]  /*73d0*/  @P5 BRA `(.L_x_208) ;  /* 0x00000000000c5947 */ /* 0x000fea0003800000 */
[----:B------:R-:W5:Y:S02]  /*73e0*/  LDG.E.U8 R22, desc[UR36][R12.64+0x50] ;  /* 0x000050240c167981 */ /* 0x000f64000c1e1100 */
[----:B-----5:R-:W-:-:S05]  /*73f0*/  PRMT R0, R22, 0x8880, RZ ;  /* 0x0000888016007816 */ /* 0x020fca00000000ff */
[----:B------:R-:W-:-:S07]  /*7400*/  IMAD R201, R0, R23, RZ ;  /* 0x0000001700c97224 */ /* 0x000fce00078e02ff */
.L_x_208:
[----:B------:R-:W-:Y:S05]  /*7410*/  BSYNC B1 ;  /* 0x0000000000017941 */ /* 0x000fea0003800000 */
.L_x_207:
        /* <DEDUP_REMOVED lines=10> */
.L_x_210:
[----:B------:R-:W-:Y:S05]  /*74c0*/  BSYNC B1 ;  /* 0x0000000000017941 */ /* 0x000fea0003800000 */
.L_x_209:
[----:B------:R-:W-:Y:S01]  /*74d0*/  @!P4 IMAD R105, R105, R200, R201 ;  /* 0x000000c86969c224 */ /* 0x000fe200078e02c9 */
[----:B------:R-:W-:Y:S04]  /*74e0*/  BSSY B1, `(.L_x_211) ;  /* 0x0000006000017945 */ /* 0x000fe80003800000 */
[----:B------:R0:W-:Y:S01]  /*74f0*/  @!P4 STG.E.U8 desc[UR36][R10.64+0x51], R105 ;  /* 0x000051690a00c986 */ /* 0x0001e2000c101124 */
[----:B------:R-:W-:Y:S05]  /*7500*/  @P6 BRA `(.L_x_212) ;  /* 0x00000000000c6947 */ /* 0x000fea0003800000 */
[----:B------:R-:W5:Y:S02]  /*7510*/  LDG.E.U8 R22, desc[UR36][R202.64+0x50] ;  /* 0x00005024ca167981 */ /* 0x000f64000c1e1100 */
[----:B-----5:R-:W-:-:S05]  /*7520*/  PRMT R0, R22, 0x8880, RZ ;  /* 0x0000888016007816 */ /* 0x020fca00000000ff */
[----:B------:R-:W-:-:S07]  /*7530*/  IMAD R201, R0, R23, RZ ;  /* 0x0000001700c97224 */ /* 0x000fce00078e02ff */
.L_x_212:
[----:B------:R-:W-:Y:S05]  /*7540*/  BSYNC B1 ;  /* 0x0000000000017941 */ /* 0x000fea0003800000 */
.L_x_211:
[----:B---3--:R-:W-:Y:S01]  /*7550*/  @!P6 IMAD R15, R106, R200, R201 ;  /* 0x000000c86a0fe224 */ /* 0x008fe200078e02c9 */
[----:B------:R-:W-:Y:S04]  /*7560*/  BSSY B1, `(.L_x_213) ;  /* 0x0000006000017945 */ /* 0x000fe80003800000 */
[----:B------:R3:W-:Y:S01]  /*7570*/  @!P6 STG.E.U8 desc[UR36][R4.64+0x50], R15 ;  /* 0x0000500f0400e986 */ /* 0x0007e2000c101124 */
[----:B------:R-:W-:Y:S05]  /*7580*/  @P5 BRA `(.L_x_214) ;  /* 0x00000000000c5947 */ /* 0x000fea0003800000 */
[----:B------:R-:W5:Y:S02]  /*7590*/  LDG.E.U8 R22, desc[UR36][R202.64+0x51] ;  /* 0x00005124ca167981 */ /* 0x000f64000c1e1100 */
[----:B-----5:R-:W-:-:S05]  /*75a0*/  PRMT R0, R22, 0x8880, RZ ;  /* 0x0000888016007816 */ /* 0x020fca00000000ff */
[----:B------:R-:W-:-:S07]  /*75b0*/  IMAD R201, R0, R23, RZ ;  /* 0x0000001700c97224 */ /* 0x000fce00078e02ff */
.L_x_214:
[----:B------:R-:W-:Y:S05]  /*75c0*/  BSYNC B1 ;  /* 0x0000000000017941 */ /* 0x000fea0003800000 */
.L_x_213:
        /* <DEDUP_REMOVED lines=10> */
.L_x_216:
[----:B------:R-:W-:Y:S05]  /*7670*/  BSYNC B1 ;  /* 0x0000000000017941 */ /* 0x000fea0003800000 */
.L_x_215:
[----:B---3--:R-:W-:Y:S01]  /*7680*/  @!P4 IMAD R15, R108, R200, R201 ;  /* 0x000000c86c0fc224 */ /* 0x008fe200078e02c9 */
[----:B------:R-:W-:Y:S04]  /*7690*/  BSSY B1, `(.L_x_217) ;  /* 0x0000006000017945 */ /* 0x000fe80003800000 */
[----:B------:R3:W-:Y:S01]  /*76a0*/  @!P4 STG.E.U8 desc[UR36][R10.64+0x58], R15 ;  /* 0x0000580f0a00c986 */ /* 0x0007e2000c101124 */
[----:B------:R-:W-:Y:S05]  /*76b0*/  @P6 BRA `(.L_x_218) ;  /* 0x00000000000c6947 */ /* 0x000fea0003800000 */
[----:B------:R-:W5:Y:S02]  /*76c0*/  LDG.E.U8 R22, desc[UR36][R12.64+0x59] ;  /* 0x000059240c167981 */ /* 0x000f64000c1e1100 */
[----:B-----5:R-:W-:-:S05]  /*76d0*/  PRMT R0, R22, 0x8880, RZ ;  /* 0x0000888016007816 */ /* 0x020fca00000000ff */
[----:B------:R-:W-:-:S07]  /*76e0*/  IMAD R201, R0, R23, RZ ;  /* 0x0000001700c97224 */ /* 0x000fce00078e02ff */
.L_x_218:
[----:B------:R-:W-:Y:S05]  /*76f0*/  BSYNC B1 ;  /* 0x0000000000017941 */ /* 0x000fea0003800000 */
.L_x_217:
[----:B------:R-:W-:Y:S01]  /*7700*/  @!P6 IMAD R109, R109, R200, R201 ;  /* 0x000000c86d6de224 */ /* 0x000fe200078e02c9 */
[----:B------:R-:W-:Y:S04]  /*7710*/  BSSY B1, `(.L_x_219) ;  /* 0x0000006000017945 */ /* 0x000fe80003800000 */
[----:B------:R0:W-:Y:S01]  /*7720*/  @!P6 STG.E.U8 desc[UR36][R10.64+0x59], R109 ;  /* 0x0000596d0a00e986 */ /* 0x0001e2000c101124 */
[----:B------:R-:W-:Y:S05]  /*7730*/  @P5 BRA `(.L_x_220) ;  /* 0x00000000000c5947 */ /* 0x000fea0003800000 */
[----:B------:R-:W5:Y:S02]  /*7740*/  LDG.E.U8 R22, desc[UR36][R202.64+0x58] ;  /* 0x00005824ca167981 */ /* 0x000f64000c1e1100 */
[----:B-----5:R-:W-:-:S05]  /*7750*/  PRMT R0, R22, 0x8880, RZ ;  /* 0x0000888016007816 */ /* 0x020fca00000000ff */
[----:B------:R-:W-:-:S07]  /*7760*/  IMAD R201, R0, R23, RZ ;  /* 0x0000001700c97224 */ /* 0x000fce00078e02ff */
.L_x_220:
[----:B------:R-:W-:Y:S05]  /*7770*/  BSYNC B1 ;  /* 0x0000000000017941 */ /* 0x000fea0003800000 */
.L_x_219:
        /* <DEDUP_REMOVED lines=10> */
.L_x_222:
[----:B------:R-:W-:Y:S05]  /*7820*/  BSYNC B1 ;  /* 0x0000000000017941 */ /* 0x000fea0003800000 */
.L_x_221:
[----:B------:R-:W-:Y:S01]  /*7830*/  @!P4 IMAD R111, R111, R200, R201 ;  /* 0x000000c86f6fc224 */ /* 0x000fe200078e02c9 */
[----:B------:R-:W-:Y:S04]  /*7840*/  BSSY B1, `(.L_x_223) ;  /* 0x0000006000017945 */ /* 0x000fe80003800000 */
[----:B------:R0:W-:Y:S01]  /*7850*/  @!P4 STG.E.U8 desc[UR36][R4.64+0x59], R111 ;  /* 0x0000596f0400c986 */ /* 0x0001e2000c101124 */
[----:B------:R-:W-:Y:S05]  /*7860*/  @P6 BRA `(.L_x_224) ;  /* 0x00000000000c6947 */ /* 0x000fea0003800000 */
[----:B------:R-:W5:Y:S02]  /*7870*/  LDG.E.U8 R22, desc[UR36][R18.64+0x60] ;  /* 0x0000602412167981 */ /* 0x000f64000c1e1100 */
[----:B-----5:R-:W-:-:S05]  /*7880*/  PRMT R0, R22, 0x8880, RZ ;  /* 0x0000888016007816 */ /* 0x020fca00000000ff */
[----:B------:R-:W-:-:S07]  /*7890*/  IMAD R201, R0, R23, RZ ;  /* 0x0000001700c97224 */ /* 0x000fce00078e02ff */
.L_x_224:
[----:B------:R-:W-:Y:S05]  /*78a0*/  BSYNC B1 ;  /* 0x0000000000017941 */ /* 0x000fea0003800000 */
.L_x_223:
[----:B---3--:R-:W-:Y:S01]  /*78b0*/  @!P6 IMAD R15, R96, R200, R201 ;  /* 0x000000c8600fe224 */ /* 0x008fe200078e02c9 */
[----:B------:R-:W-:Y:S04]  /*78c0*/  BSSY B1, `(.L_x_225) ;  /* 0x0000006000017945 */ /* 0x000fe80003800000 */
[----:B------:R3:W-:Y:S01]  /*78d0*/  @!P6 STG.E.U8 desc[UR36][R6.64+0x60], R15 ;  /* 0x0000600f0600e986 */ /* 0x0007e2000c101124 */
[----:B------:R-:W-:Y:S05]  /*78e0*/  @P5 BRA `(.L_x_226) ;  /* 0x00000000000c5947 */ /* 0x000fea0003800000 */
[----:B------:R-:W5:Y:S02]  /*78f0*/  LDG.E.U8 R22, desc[UR36][R18.64+0x61] ;  /* 0x0000612412167981 */ /* 0x000f64000c1e1100 */
[----:B-----5:R-:W-:-:S05]  /*7900*/  PRMT R0, R22, 0x8880, RZ ;  /* 0x0000888016007816 */ /* 0x020fca00000000ff */
[----:B------:R-:W-:-:S07]  /*7910*/  IMAD R201, R0, R23, RZ ;  /* 0x0000001700c97224 */ /* 0x000fce00078e02ff */
.L_x_226:
[----:B------:R-:W-:Y:S05]  /*7920*/  BSYNC B1 ;  /* 0x0000000000017941 */ /* 0x000fea0003800000 */
.L_x_225:
        /* <DEDUP_REMOVED lines=10> */
.L_x_228:
[----:B------:R-:W-:Y:S05]  /*79d0*/  BSYNC B1 ;  /* 0x0000000000017941 */ /* 0x000fea0003800000 */
.L_x_227:
[----:B---3--:R-:W-:Y:S01]  /*79e0*/  @!P4 IMAD R15, R98, R200, R201 ;  /* 0x000000c8620fc224 */ /* 0x008fe200078e02c9 */
[----:B------:R-:W-:Y:S04]  /*79f0*/  BSSY B1, `(.L_x_229) ;  /* 0x0000006000017945 */ /* 0x000fe80003800000 */
[----:B------:R3:W-:Y:S01]  /*7a00*/  @!P4 STG.E.U8 desc[UR36][R8.64+0x60], R15 ;  /* 0x0000600f0800c986 */ /* 0x0007e2000c101124 */
[----:B------:R-:W-:Y:S05]  /*7a10*/  @P6 BRA `(.L_x_230) ;  /* 0x00000000000c6947 */ /* 0x000fea0003800000 */
[----:B------:R-:W5:Y:S02]  /*7a20*/  LDG.E.U8 R22, desc[UR36][R204.64+0x61] ;  /* 0x00006124cc167981 */ /* 0x000f64000c1e1100 */
[----:B-----5:R-:W-:-:S05]  /*7a30*/  PRMT R0, R22, 0x8880, RZ ;  /* 0x0000888016007816 */ /* 0x020fca00000000ff */
[----:B------:R-:W-:-:S07]  /*7a40*/  IMAD R201, R0, R23, RZ ;  /* 0x0000001700c97224 */ /* 0x000fce00078e02ff */
.L_x_230:
[----:B------:R-:W-:Y:S05]  /*7a50*/  BSYNC B1 ;  /* 0x0000000000017941 */ /* 0x000fea0003800000 */
.L_x_229:
[----:B------:R-:W-:Y:S01]  /*7a60*/  @!P6 IMAD R99, R99, R200, R201 ;  /* 0x000000c86363e224 */ /* 0x000fe200078e02c9 */
[----:B------:R-:W-:Y:S04]  /*7a70*/  BSSY B1, `(.L_x_231) ;  /* 0x0000006000017945 */ /* 0x000fe80003800000 */
[----:B------:R0:W-:Y:S01]  /*7a80*/  @!P6 STG.E.U8 desc[UR36][R8.64+0x61], R99 ;  /* 0x000061630800e986 */ /* 0x0001e2000c101124 */
[----:B------:R-:W-:Y:S05]  /*7a90*/  @P5 BRA `(.L_x_232) ;  /* 0x00000000000c5947 */ /* 0x000fea0003800000 */
[----:B------:R-:W5:Y:S02]  /*7aa0*/  LDG.E.U8 R22, desc[UR36][R18.64+0x68] ;  /* 0x0000682412167981 */ /* 0x000f64000c1e1100 */
[----:B-----5:R-:W-:-:S05]  /*7ab0*/  PRMT R0, R22, 0x8880, RZ ;  /* 0x0000888016007816 */ /* 0x020fca00000000ff */
[----:B------:R-:W-:-:S07]  /*7ac0*/  IMAD R201, R0, R23, RZ ;  /* 0x0000001700c97224 */ /* 0x000fce00078e02ff */
.L_x_232:
[----:B------:R-:W-:Y:S05]  /*7ad0*/  BSYNC B1 ;  /* 0x0000000000017941 */ /* 0x000fea0003800000 */
.L_x_231:
        /* <DEDUP_REMOVED lines=10> */
.L_x_234:
[----:B------:R-:W-:Y:S05]  /*7b80*/  BSYNC B1 ;  /* 0x0000000000017941 */ /* 0x000fea0003800000 */
.L_x_233:
[----:B------:R-:W-:Y:S01]  /*7b90*/  @!P4 IMAD R101, R101, R200, R201 ;  /* 0x000000c86565c224 */ /* 0x000fe200078e02c9 */
[----:B------:R-:W-:Y:S04]  /*7ba0*/  BSSY B1, `(.L_x_235) ;  /* 0x0000006000017945 */ /* 0x000fe80003800000 */
[----:B------:R0:W-:Y:S01]  /*7bb0*/  @!P4 STG.E.U8 desc[UR36][R6.64+0x69], R101 ;  /* 0x000069650600c986 */ /* 0x0001e2000c101124 */
[----:B------:R-:W-:Y:S05]  /*7bc0*/  @P6 BRA `(.L_x_236) ;  /* 0x00000000000c6947 */ /* 0x000fea0003800000 */
[----:B------:R-:W5:Y:S02]  /*7bd0*/  LDG.E.U8 R22, desc[UR36][R204.64+0x68] ;  /* 0x00006824cc167981 */ /* 0x000f64000c1e1100 */
[----:B-----5:R-:W-:-:S05]  /*7be0*/  PRMT R0, R22, 0x8880, RZ ;  /* 0x0000888016007816 */ /* 0x020fca00000000ff */
[----:B------:R-:W-:-:S07]  /*7bf0*/  IMAD R201, R0, R23, RZ ;  /* 0x0000001700c97224 */ /* 0x000fce00078e02ff */
.L_x_236:
[----:B------:R-:W-:Y:S05]  /*7c00*/  BSYNC B1 ;  /* 0x0000000000017941 */ /* 0x000fea0003800000 */
.L_x_235:
[----:B---3--:R-:W-:Y:S01]  /*7c10*/  @!P6 IMAD R15, R102, R200, R201 ;  /* 0x000000c8660fe224 */ /* 0x008fe200078e02c9 */
[----:B------:R-:W-:Y:S04]  /*7c20*/  BSSY B1, `(.L_x_237) ;  /* 0x0000006000017945 */ /* 0x000fe80003800000 */
[----:B------:R3:W-:Y:S01]  /*7c30*/  @!P6 STG.E.U8 desc[UR36][R8.64+0x68], R15 ;  /* 0x0000680f0800e986 */ /* 0x0007e2000c101124 */
[----:B------:R-:W-:Y:S05]  /*7c40*/  @P5 BRA `(.L_x_238) ;  /* 0x00000000000c5947 */ /* 0x000fea0003800000 */
[----:B------:R-:W5:Y:S02]  /*7c50*/  LDG.E.U8 R22, desc[UR36][R204.64+0x69] ;  /* 0x00006924cc167981 */ /* 0x000f64000c1e1100 */
[----:B-----5:R-:W-:-:S05]  /*7c60*/  PRMT R0, R22, 0x8880, RZ ;  /* 0x0000888016007816 */ /* 0x020fca00000000ff */
[----:B------:R-:W-:-:S07]  /*7c70*/  IMAD R201, R0, R23, RZ ;  /* 0x0000001700c97224 */ /* 0x000fce00078e02ff */
.L_x_238:
[----:B------:R-:W-:Y:S05]  /*7c80*/  BSYNC B1 ;  /* 0x0000000000017941 */ /* 0x000fea0003800000 */
.L_x_237:
        /* <DEDUP_REMOVED lines=10> */
.L_x_240:
[----:B------:R-:W-:Y:S05]  /*7d30*/  BSYNC B1 ;  /* 0x0000000000017941 */ /* 0x000fea0003800000 */
.L_x_239:
[----:B---3--:R-:W-:Y:S01]  /*7d40*/  @!P4 IMAD R15, R88, R200, R201 ;  /* 0x000000c8580fc224 */ /* 0x008fe200078e02c9 */
[----:B------:R-:W-:Y:S04]  /*7d50*/  BSSY B1, `(.L_x_241) ;  /* 0x0000006000017945 */ /* 0x000fe80003800000 */
[----:B------:R3:W-:Y:S01]  /*7d60*/  @!P4 STG.E.U8 desc[UR36][R10.64+0x60], R15 ;  /* 0x0000600f0a00c986 */ /* 0x0007e2000c101124 */
[----:B------:R-:W-:Y:S05]  /*7d70*/  @P6 BRA `(.L_x_242) ;  /* 0x00000000000c6947 */ /* 0x000fea0003800000 */
[----:B------:R-:W5:Y:S02]  /*7d80*/  LDG.E.U8 R22, desc[UR36][R12.64+0x61] ;  /* 0x000061240c167981 */ /* 0x000f64000c1e1100 */
[----:B-----5:R-:W-:-:S05]  /*7d90*/  PRMT R0, R22, 0x8880, RZ ;  /* 0x0000888016007816 */ /* 0x020fca00000000ff */
[----:B------:R-:W-:-:S07]  /*7da0*/  IMAD R201, R0, R23, RZ ;  /* 0x0000001700c97224 */ /* 0x000fce00078e02ff */
.L_x_242:
[----:B------:R-:W-:Y:S05]  /*7db0*/  BSYNC B1 ;  /* 0x0000000000017941 */ /* 0x000fea0003800000 */
.L_x_241:
[----:B------:R-:W-:Y:S01]  /*7dc0*/  @!P6 IMAD R89, R89, R200, R201 ;  /* 0x000000c85959e224 */ /* 0x000fe200078e02c9 */
[----:B------:R-:W-:Y:S04]  /*7dd0*/  BSSY B1, `(.L_x_243) ;  /* 0x0000006000017945 */ /* 0x000fe80003800000 */
[----:B------:R0:W-:Y:S01]  /*7de0*/  @!P6 STG.E.U8 desc[UR36][R10.64+0x61], R89 ;  /* 0x000061590a00e986 */ /* 0x0001e2000c101124 */
[----:B------:R-:W-:Y:S05]  /*7df0*/  @P5 BRA `(.L_x_244) ;  /* 0x00000000000c5947 */ /* 0x000fea0003800000 */
[----:B------:R-:W5:Y:S02]  /*7e00*/  LDG.E.U8 R22, desc[UR36][R202.64+0x60] ;  /* 0x00006024ca167981 */ /* 0x000f64000c1e1100 */
[----:B-----5:R-:W-:-:S05]  /*7e10*/  PRMT R0, R22, 0x8880, RZ ;  /* 0x0000888016007816 */ /* 0x020fca00000000ff */
[----:B------:R-:W-:-:S07]  /*7e20*/  IMAD R201, R0, R23, RZ ;  /* 0x0000001700c97224 */ /* 0x000fce00078e02ff */
.L_x_244:
[----:B------:R-:W-:Y:S05]  /*7e30*/  BSYNC B1 ;  /* 0x0000000000017941 */ /* 0x000fea0003800000 */
.L_x_243:
        /* <DEDUP_REMOVED lines=10> */
.L_x_246:
[----:B------:R-:W-:Y:S05]  /*7ee0*/  BSYNC B1 ;  /* 0x0000000000017941 */ /* 0x000fea0003800000 */
.L_x_245:
[----:B------:R-:W-:Y:S01]  /*7ef0*/  @!P4 IMAD R91, R91, R200, R201 ;  /* 0x000000c85b5bc224 */ /* 0x000fe200078e02c9 */
[----:B------:R-:W-:Y:S04]  /*7f00*/  BSSY B1, `(.L_x_247) ;  /* 0x0000006000017945 */ /* 0x000fe80003800000 */
[----:B------:R0:W-:Y:S01]  /*7f10*/  @!P4 STG.E.U8 desc[UR36][R4.64+0x61], R91 ;  /* 0x0000615b0400c986 */ /* 0x0001e2000c101124 */
[----:B------:R-:W-:Y:S05]  /*7f20*/  @P6 BRA `(.L_x_248) ;  /* 0x00000000000c6947 */ /* 0x000fea0003800000 */
[----:B------:R-:W5:Y:S02]  /*7f30*/  LDG.E.U8 R22, desc[UR36][R12.64+0x68] ;  /* 0x000068240c167981 */ /* 0x000f64000c1e1100 */
[----:B-----5:R-:W-:-:S05]  /*7f40*/  PRMT R0, R22, 0x8880, RZ ;  /* 0x0000888016007816 */ /* 0x020fca00000000ff */
[----:B------:R-:W-:-:S07]  /*7f50*/  IMAD R201, R0, R23, RZ ;  /* 0x0000001700c97224 */ /* 0x000fce00078e02ff */
.L_x_248:
[----:B------:R-:W-:Y:S05]  /*7f60*/  BSYNC B1 ;  /* 0x0000000000017941 */ /* 0x000fea0003800000 */
.L_x_247:
[----:B---3--:R-:W-:Y:S01]  /*7f70*/  @!P6 IMAD R15, R92, R200, R201 ;  /* 0x000000c85c0fe224 */ /* 0x008fe200078e02c9 */
[----:B------:R-:W-:Y:S04]  /*7f80*/  BSSY B1, `(.L_x_249) ;  /* 0x0000006000017945 */ /* 0x000fe80003800000 */
[----:B------:R3:W-:Y:S01]  /*7f90*/  @!P6 STG.E.U8 desc[UR36][R10.64+0x68], R15 ;  /* 0x0000680f0a00e986 */ /* 0x0007e2000c101124 */
[----:B------:R-:W-:Y:S05]  /*7fa0*/  @P5 BRA `(.L_x_250) ;  /* 0x00000000000c5947 */ /* 0x000fea0003800000 */
[----:B------:R-:W5:Y:S02]  /*7fb0*/  LDG.E.U8 R22, desc[UR36][R12.64+0x69] ;  /* 0x000069240c167981 */ /* 0x000f64000c1e1100 */
[----:B-----5:R-:W-:-:S05]  /*7fc0*/  PRMT R0, R22, 0x8880, RZ ;  /* 0x0000888016007816 */ /* 0x020fca00000000ff */
[----:B------:R-:W-:-:S07]  /*7fd0*/  IMAD R201, R0, R23, RZ ;  /* 0x0000001700c97224 */ /* 0x000fce00078e02ff */
.L_x_250:
[----:B------:R-:W-:Y:S05]  /*7fe0*/  BSYNC B1 ;  /* 0x0000000000017941 */ /* 0x000fea0003800000 */
.L_x_249:
        /* <DEDUP_REMOVED lines=10> */
.L_x_252:
[----:B------:R-:W-:Y:S05]  /*8090*/  BSYNC B1 ;  /* 0x0000000000017941 */ /* 0x000fea0003800000 */
.L_x_251:
[----:B---3--:R-:W-:Y:S01]  /*80a0*/  @!P4 IMAD R15, R94, R200, R201 ;  /* 0x000000c85e0fc224 */ /* 0x008fe200078e02c9 */
[----:B------:R-:W-:Y:S04]  /*80b0*/  BSSY B1, `(.L_x_253) ;  /* 0x0000006000017945 */ /* 0x000fe80003800000 */
[----:B------:R3:W-:Y:S01]  /*80c0*/  @!P4 STG.E.U8 desc[UR36][R4.64+0x68], R15 ;  /* 0x0000680f0400c986 */ /* 0x0007e2000c101124 */
[----:B------:R-:W-:Y:S05]  /*80d0*/  @P6 BRA `(.L_x_254) ;  /* 0x00000000000c6947 */ /* 0x000fea0003800000 */
[----:B------:R-:W5:Y:S02]  /*80e0*/  LDG.E.U8 R22, desc[UR36][R202.64+0x69] ;  /* 0x00006924ca167981 */ /* 0x000f64000c1e1100 */
[----:B-----5:R-:W-:-:S05]  /*80f0*/  PRMT R0, R22, 0x8880, RZ ;  /* 0x0000888016007816 */ /* 0x020fca00000000ff */
[----:B------:R-:W-:-:S07]  /*8100*/  IMAD R201, R0, R23, RZ ;  /* 0x0000001700c97224 */ /* 0x000fce00078e02ff */
.L_x_254:
[----:B------:R-:W-:Y:S05]  /*8110*/  BSYNC B1 ;  /* 0x0000000000017941 */ /* 0x000fea0003800000 */
.L_x_253:
[----:B------:R-:W-:Y:S01]  /*8120*/  @!P6 IMAD R95, R95, R200, R201 ;  /* 0x000000c85f5fe224 */ /* 0x000fe200078e02c9 */
[----:B------:R-:W-:Y:S04]  /*8130*/  BSSY B1, `(.L_x_255) ;  /* 0x0000006000017945 */ /* 0x000fe80003800000 */
[----:B------:R0:W-:Y:S01]  /*8140*/  @!P6 STG.E.U8 desc[UR36][R4.64+0x69], R95 ;  /* 0x0000695f0400e986 */ /* 0x0001e2000c101124 */
[----:B------:R-:W-:Y:S05]  /*8150*/  @P5 BRA `(.L_x_256) ;  /* 0x00000000000c5947 */ /* 0x000fea0003800000 */
[----:B------:R-:W5:Y:S02]  /*8160*/  LDG.E.U8 R22, desc[UR36][R18.64+0x70] ;  /* 0x0000702412167981 */ /* 0x000f64000c1e1100 */
[----:B-----5:R-:W-:-:S05]  /*8170*/  PRMT R0, R22, 0x8880, RZ ;  /* 0x0000888016007816 */ /* 0x020fca00000000ff */
[----:B------:R-:W-:-:S07]  /*8180*/  IMAD R201, R0, R23, RZ ;  /* 0x0000001700c97224 */ /* 0x000fce00078e02ff */
.L_x_256:
[----:B------:R-:W-:Y:S05]  /*8190*/  BSYNC B1 ;  /* 0x0000000000017941 */ /* 0x000fea0003800000 */
.L_x_255:
        /* <DEDUP_REMOVED lines=10> */
.L_x_258:
[----:B------:R-:W-:Y:S05]  /*8240*/  BSYNC B1 ;  /* 0x0000000000017941 */ /* 0x000fea0003800000 */
.L_x_257:
[----:B------:R-:W-:Y:S01]  /*8250*/  @!P4 IMAD R81, R81, R200, R201 ;  /* 0x000000c85151c224 */ /* 0x000fe200078e02c9 */
[----:B------:R-:W-:Y:S04]  /*8260*/  BSSY B1, `(.L_x_259) ;  /* 0x0000006000017945 */ /* 0x000fe80003800000 */
[----:B------:R0:W-:Y:S01]  /*8270*/  @!P4 STG.E.U8 desc[UR36][R6.64+0x71], R81 ;  /* 0x000071510600c986 */ /* 0x0001e2000c101124 */
[----:B------:R-:W-:Y:S05]  /*8280*/  @P6 BRA `(.L_x_260) ;  /* 0x00000000000c6947 */ /* 0x000fea0003800000 */
[----:B------:R-:W5:Y:S02]  /*8290*/  LDG.E.U8 R22, desc[UR36][R204.64+0x70] ;  /* 0x00007024cc167981 */ /* 0x000f64000c1e1100 */
[----:B-----5:R-:W-:-:S05]  /*82a0*/  PRMT R0, R22, 0x8880, RZ ;  /* 0x0000888016007816 */ /* 0x020fca00000000ff */
[----:B------:R-:W-:-:S07]  /*82b0*/  IMAD R201, R0, R23, RZ ;  /* 0x0000001700c97224 */ /* 0x000fce00078e02ff */
.L_x_260:
[----:B------:R-:W-:Y:S05]  /*82c0*/  BSYNC B1 ;  /* 0x0000000000017941 */ /* 0x000fea0003800000 */
.L_x_259:
[----:B---3--:R-:W-:Y:S01]  /*82d0*/  @!P6 IMAD R15, R82, R200, R201 ;  /* 0x000000c8520fe224 */ /* 0x008fe200078e02c9 */
[----:B------:R-:W-:Y:S04]  /*82e0*/  BSSY B1, `(.L_x_261) ;  /* 0x0000006000017945 */ /* 0x000fe80003800000 */
[----:B------:R3:W-:Y:S01]  /*82f0*/  @!P6 STG.E.U8 desc[UR36][R8.64+0x70], R15 ;  /* 0x0000700f0800e986 */ /* 0x0007e2000c101124 */
[----:B------:R-:W-:Y:S05]  /*8300*/  @P5 BRA `(.L_x_262) ;  /* 0x00000000000c5947 */ /* 0x000fea0003800000 */
[----:B------:R-:W5:Y:S02]  /*8310*/  LDG.E.U8 R22, desc[UR36][R204.64+0x71] ;  /* 0x00007124cc167981 */ /* 0x000f64000c1e1100 */
[----:B-----5:R-:W-:-:S05]  /*8320*/  PRMT R0, R22, 0x8880, RZ ;  /* 0x0000888016007816 */ /* 0x020fca00000000ff */
[----:B------:R-:W-:-:S07]  /*8330*/  IMAD R201, R0, R23, RZ ;  /* 0x0000001700c97224 */ /* 0x000fce00078e02ff */
.L_x_262:
[----:B------:R-:W-:Y:S05]  /*8340*/  BSYNC B1 ;  /* 0x0000000000017941 */ /* 0x000fea0003800000 */
.L_x_261:
        /* <DEDUP_REMOVED lines=10> */
.L_x_264:
[----:B------:R-:W-:Y:S05]  /*83f0*/  BSYNC B1 ;  /* 0x0000000000017941 */ /* 0x000fea0003800000 */
.L_x_263:
[----:B---3--:R-:W-:Y:S01]  /*8400*/  @!P4 IMAD R15, R84, R200, R201 ;  /* 0x000000c8540fc224 */ /* 0x008fe200078e02c9 */
[----:B------:R-:W-:Y:S04]  /*8410*/  BSSY B1, `(.L_x_265) ;  /* 0x0000006000017945 */ /* 0x000fe80003800000 */
[----:B------:R3:W-:Y:S01]  /*8420*/  @!P4 STG.E.U8 desc[UR36][R6.64+0x78], R15 ;  /* 0x0000780f0600c986 */ /* 0x0007e2000c101124 */
[----:B------:R-:W-:Y:S05]  /*8430*/  @P6 BRA `(.L_x_266) ;  /* 0x00000000000c6947 */ /* 0x000fea0003800000 */
[----:B------:R-:W5:Y:S02]  /*8440*/  LDG.E.U8 R22, desc[UR36][R18.64+0x79] ;  /* 0x0000792412167981 */ /* 0x000f64000c1e1100 */
[----:B-----5:R-:W-:-:S05]  /*8450*/  PRMT R0, R22, 0x8880, RZ ;  /* 0x0000888016007816 */ /* 0x020fca00000000ff */
[----:B------:R-:W-:-:S07]  /*8460*/  IMAD R201, R0, R23, RZ ;  /* 0x0000001700c97224 */ /* 0x000fce00078e02ff */
.L_x_266:
[----:B------:R-:W-:Y:S05]  /*8470*/  BSYNC B1 ;  /* 0x0000000000017941 */ /* 0x000fea0003800000 */
.L_x_265:
[----:B------:R-:W-:Y:S01]  /*8480*/  @!P6 IMAD R85, R85, R200, R201 ;  /* 0x000000c85555e224 */ /* 0x000fe200078e02c9 */
[----:B------:R-:W-:Y:S04]  /*8490*/  BSSY B1, `(.L_x_267) ;  /* 0x0000006000017945 */ /* 0x000fe80003800000 */
[----:B------:R0:W-:Y:S01]  /*84a0*/  @!P6 STG.E.U8 desc[UR36][R6.64+0x79], R85 ;  /* 0x000079550600e986 */ /* 0x0001e2000c101124 */
[----:B------:R-:W-:Y:S05]  /*84b0*/  @P5 BRA `(.L_x_268) ;  /* 0x00000000000c5947 */ /* 0x000fea0003800000 */
[----:B------:R-:W5:Y:S02]  /*84c0*/  LDG.E.U8 R22, desc[UR36][R204.64+0x78] ;  /* 0x00007824cc167981 */ /* 0x000f64000c1e1100 */
[----:B-----5:R-:W-:-:S05]  /*84d0*/  PRMT R0, R22, 0x8880, RZ ;  /* 0x0000888016007816 */ /* 0x020fca00000000ff */
[----:B------:R-:W-:-:S07]  /*84e0*/  IMAD R201, R0, R23, RZ ;  /* 0x0000001700c97224 */ /* 0x000fce00078e02ff */
.L_x_268:
[----:B------:R-:W-:Y:S05]  /*84f0*/  BSYNC B1 ;  /* 0x0000000000017941 */ /* 0x000fea0003800000 */
.L_x_267:
        /* <DEDUP_REMOVED lines=10> */
.L_x_270:
[----:B------:R-:W-:Y:S05]  /*85a0*/  BSYNC B1 ;  /* 0x0000000000017941 */ /* 0x000fea0003800000 */
.L_x_269:
[----:B------:R-:W-:Y:S01]  /*85b0*/  @!P4 IMAD R87, R87, R200, R201 ;  /* 0x000000c85757c224 */ /* 0x000fe200078e02c9 */
[----:B------:R-:W-:Y:S04]  /*85c0*/  BSSY B1, `(.L_x_271) ;  /* 0x0000006000017945 */ /* 0x000fe80003800000 */
[----:B------:R0:W-:Y:S01]  /*85d0*/  @!P4 STG.E.U8 desc[UR36][R8.64+0x79], R87 ;  /* 0x000079570800c986 */ /* 0x0001e2000c101124 */
[----:B------:R-:W-:Y:S05]  /*85e0*/  @P6 BRA `(.L_x_272) ;  /* 0x00000000000c6947 */ /* 0x000fea0003800000 */
[----:B------:R-:W5:Y:S02]  /*85f0*/  LDG.E.U8 R22, desc[UR36][R12.64+0x70] ;  /* 0x000070240c167981 */ /* 0x000f64000c1e1100 */
[----:B-----5:R-:W-:-:S05]  /*8600*/  PRMT R0, R22, 0x8880, RZ ;  /* 0x0000888016007816 */ /* 0x020fca00000000ff */
[----:B------:R-:W-:-:S07]  /*8610*/  IMAD R201, R0, R23, RZ ;  /* 0x0000001700c97224 */ /* 0x000fce00078e02ff */
.L_x_272:
[----:B------:R-:W-:Y:S05]  /*8620*/  BSYNC B1 ;  /* 0x0000000000017941 */ /* 0x000fea0003800000 */
.L_x_271:
[----:B---3--:R-:W-:Y:S01]  /*8630*/  @!P6 IMAD R15, R72, R200, R201 ;  /* 0x000000c8480fe224 */ /* 0x008fe200078e02c9 */
[----:B------:R-:W-:Y:S04]  /*8640*/  BSSY B1, `(.L_x_273) ;  /* 0x0000006000017945 */ /* 0x000fe80003800000 */
[----:B------:R3:W-:Y:S01]  /*8650*/  @!P6 STG.E.U8 desc[UR36][R10.64+0x70], R15 ;  /* 0x0000700f0a00e986 */ /* 0x0007e2000c101124 */
[----:B------:R-:W-:Y:S05]  /*8660*/  @P5 BRA `(.L_x_274) ;  /* 0x00000000000c5947 */ /* 0x000fea0003800000 */
[----:B------:R-:W5:Y:S02]  /*8670*/  LDG.E.U8 R22, desc[UR36][R12.64+0x71] ;  /* 0x000071240c167981 */ /* 0x000f64000c1e1100 */
[----:B-----5:R-:W-:-:S05]  /*8680*/  PRMT R0, R22, 0x8880, RZ ;  /* 0x0000888016007816 */ /* 0x020fca00000000ff */
[----:B------:R-:W-:-:S07]  /*8690*/  IMAD R201, R0, R23, RZ ;  /* 0x0000001700c97224 */ /* 0x000fce00078e02ff */
.L_x_274:
[----:B------:R-:W-:Y:S05]  /*86a0*/  BSYNC B1 ;  /* 0x0000000000017941 */ /* 0x000fea0003800000 */
.L_x_273:
        /* <DEDUP_REMOVED lines=10> */
.L_x_276:
[----:B------:R-:W-:Y:S05]  /*8750*/  BSYNC B1 ;  /* 0x0000000000017941 */ /* 0x000fea0003800000 */
.L_x_275:
[----:B---3--:R-:W-:Y:S01]  /*8760*/  @!P4 IMAD R15, R74, R200, R201 ;  /* 0x000000c84a0fc224 */ /* 0x008fe200078e02c9 */
[----:B------:R-:W-:Y:S04]  /*8770*/  BSSY B1, `(.L_x_277) ;  /* 0x0000006000017945 */ /* 0x000fe80003800000 */
[----:B------:R3:W-:Y:S01]  /*8780*/  @!P4 STG.E.U8 desc[UR36][R4.64+0x70], R15 ;  /* 0x0000700f0400c986 */ /* 0x0007e2000c101124 */
[----:B------:R-:W-:Y:S05]  /*8790*/  @P6 BRA `(.L_x_278) ;  /* 0x00000000000c6947 */ /* 0x000fea0003800000 */
[----:B------:R-:W5:Y:S02]  /*87a0*/  LDG.E.U8 R22, desc[UR36][R202.64+0x71] ;  /* 0x00007124ca167981 */ /* 0x000f64000c1e1100 */
[----:B-----5:R-:W-:-:S05]  /*87b0*/  PRMT R0, R22, 0x8880, RZ ;  /* 0x0000888016007816 */ /* 0x020fca00000000ff */
[----:B------:R-:W-:-:S07]  /*87c0*/  IMAD R201, R0, R23, RZ ;  /* 0x0000001700c97224 */ /* 0x000fce00078e02ff */
.L_x_278:
[----:B------:R-:W-:Y:S05]  /*87d0*/  BSYNC B1 ;  /* 0x0000000000017941 */ /* 0x000fea0003800000 */
.L_x_277:
[----:B------:R-:W-:Y:S01]  /*87e0*/  @!P6 IMAD R75, R75, R200, R201 ;  /* 0x000000c84b4be224 */ /* 0x000fe200078e02c9 */
[----:B------:R-:W-:Y:S04]  /*87f0*/  BSSY B1, `(.L_x_279) ;  /* 0x0000006000017945 */ /* 0x000fe80003800000 */
[----:B------:R0:W-:Y:S01]  /*8800*/  @!P6 STG.E.U8 desc[UR36][R4.64+0x71], R75 ;  /* 0x0000714b0400e986 */ /* 0x0001e2000c101124 */
[----:B------:R-:W-:Y:S05]  /*8810*/  @P5 BRA `(.L_x_280) ;  /* 0x00000000000c5947 */ /* 0x000fea0003800000 */
[----:B------:R-:W5:Y:S02]  /*8820*/  LDG.E.U8 R22, desc[UR36][R12.64+0x78] ;  /* 0x000078240c167981 */ /* 0x000f64000c1e1100 */
[----:B-----5:R-:W-:-:S05]  /*8830*/  PRMT R0, R22, 0x8880, RZ ;  /* 0x0000888016007816 */ /* 0x020fca00000000ff */
[----:B------:R-:W-:-:S07]  /*8840*/  IMAD R201, R0, R23, RZ ;  /* 0x0000001700c97224 */ /* 0x000fce00078e02ff */
.L_x_280:
[----:B------:R-:W-:Y:S05]  /*8850*/  BSYNC B1 ;  /* 0x0000000000017941 */ /* 0x000fea0003800000 */
.L_x_279:
        /* <DEDUP_REMOVED lines=10> */
.L_x_282:
[----:B------:R-:W-:Y:S05]  /*8900*/  BSYNC B1 ;  /* 0x0000000000017941 */ /* 0x000fea0003800000 */
.L_x_281:
[----:B------:R-:W-:Y:S01]  /*8910*/  @!P4 IMAD R77, R77, R200, R201 ;  /* 0x000000c84d4dc224 */ /* 0x000fe200078e02c9 */
[----:B------:R-:W-:Y:S04]  /*8920*/  BSSY B1, `(.L_x_283) ;  /* 0x0000006000017945 */ /* 0x000fe80003800000 */
[----:B------:R0:W-:Y:S01]  /*8930*/  @!P4 STG.E.U8 desc[UR36][R10.64+0x79], R77 ;  /* 0x0000794d0a00c986 */ /* 0x0001e2000c101124 */
[----:B------:R-:W-:Y:S05]  /*8940*/  @P6 BRA `(.L_x_284) ;  /* 0x00000000000c6947 */ /* 0x000fea0003800000 */
[----:B------:R-:W5:Y:S02]  /*8950*/  LDG.E.U8 R22, desc[UR36][R202.64+0x78] ;  /* 0x00007824ca167981 */ /* 0x000f64000c1e1100 */
[----:B-----5:R-:W-:-:S05]  /*8960*/  PRMT R0, R22, 0x8880, RZ ;  /* 0x0000888016007816 */ /* 0x020fca00000000ff */
[----:B------:R-:W-:-:S07]  /*8970*/  IMAD R201, R0, R23, RZ ;  /* 0x0000001700c97224 */ /* 0x000fce00078e02ff */
.L_x_284:
[----:B------:R-:W-:Y:S05]  /*8980*/  BSYNC B1 ;  /* 0x0000000000017941 */ /* 0x000fea0003800000 */
.L_x_283:
[----:B---3--:R-:W-:Y:S01]  /*8990*/  @!P6 IMAD R15, R78, R200, R201 ;  /* 0x000000c84e0fe224 */ /* 0x008fe200078e02c9 */
[----:B------:R-:W-:Y:S04]  /*89a0*/  BSSY B1, `(.L_x_285) ;  /* 0x0000006000017945 */ /* 0x000fe80003800000 */
[----:B------:R3:W-:Y:S01]  /*89b0*/  @!P6 STG.E.U8 desc[UR36][R4.64+0x78], R15 ;  /* 0x0000780f0400e986 */ /* 0x0007e2000c101124 */
[----:B------:R-:W-:Y:S05]  /*89c0*/  @P5 BRA `(.L_x_286) ;  /* 0x00000000000c5947 */ /* 0x000fea0003800000 */
[----:B------:R-:W5:Y:S02]  /*89d0*/  LDG.E.U8 R22, desc[UR36][R202.64+0x79] ;  /* 0x00007924ca167981 */ /* 0x000f64000c1e1100 */
[----:B-----5:R-:W-:-:S05]  /*89e0*/  PRMT R0, R22, 0x8880, RZ ;  /* 0x0000888016007816 */ /* 0x020fca00000000ff */
[----:B------:R-:W-:-:S07]  /*89f0*/  IMAD R201, R0, R23, RZ ;  /* 0x0000001700c97224 */ /* 0x000fce00078e02ff */
.L_x_286:
[----:B------:R-:W-:Y:S05]  /*8a00*/  BSYNC B1 ;  /* 0x0000000000017941 */ /* 0x000fea0003800000 */
.L_x_285:
        /* <DEDUP_REMOVED lines=10> */
.L_x_288:
[----:B------:R-:W-:Y:S05]  /*8ab0*/  BSYNC B1 ;  /* 0x0000000000017941 */ /* 0x000fea0003800000 */
.L_x_287:
[----:B---3--:R-:W-:Y:S01]  /*8ac0*/  @!P4 IMAD R15, R64, R200, R201 ;  /* 0x000000c8400fc224 */ /* 0x008fe200078e02c9 */
[----:B------:R-:W-:Y:S04]  /*8ad0*/  BSSY B1, `(.L_x_289) ;  /* 0x0000006000017945 */ /* 0x000fe80003800000 */
[----:B------:R3:W-:Y:S01]  /*8ae0*/  @!P4 STG.E.U8 desc[UR36][R6.64+0x80], R15 ;  /* 0x0000800f0600c986 */ /* 0x0007e2000c101124 */
[----:B------:R-:W-:Y:S05]  /*8af0*/  @P6 BRA `(.L_x_290) ;  /* 0x00000000000c6947 */ /* 0x000fea0003800000 */
[----:B------:R-:W5:Y:S02]  /*8b00*/  LDG.E.U8 R22, desc[UR36][R18.64+0x81] ;  /* 0x0000812412167981 */ /* 0x000f64000c1e1100 */
[----:B-----5:R-:W-:-:S05]  /*8b10*/  PRMT R0, R22, 0x8880, RZ ;  /* 0x0000888016007816 */ /* 0x020fca00000000ff */
[----:B------:R-:W-:-:S07]  /*8b20*/  IMAD R201, R0, R23, RZ ;  /* 0x0000001700c97224 */ /* 0x000fce00078e02ff */
.L_x_290:
[----:B------:R-:W-:Y:S05]  /*8b30*/  BSYNC B1 ;  /* 0x0000000000017941 */ /* 0x000fea0003800000 */
.L_x_289:
[----:B------:R-:W-:Y:S01]  /*8b40*/  @!P6 IMAD R65, R65, R200, R201 ;  /* 0x000000c84141e224 */ /* 0x000fe200078e02c9 */
[----:B------:R-:W-:Y:S04]  /*8b50*/  BSSY B1, `(.L_x_291) ;  /* 0x0000006000017945 */ /* 0x000fe80003800000 */
[----:B------:R0:W-:Y:S01]  /*8b60*/  @!P6 STG.E.U8 desc[UR36][R6.64+0x81], R65 ;  /* 0x000081410600e986 */ /* 0x0001e2000c101124 */
[----:B------:R-:W-:Y:S05]  /*8b70*/  @P5 BRA `(.L_x_292) ;  /* 0x00000000000c5947 */ /* 0x000fea0003800000 */
[----:B------:R-:W5:Y:S02]  /*8b80*/  LDG.E.U8 R22, desc[UR36][R204.64+0x80] ;  /* 0x00008024cc167981 */ /* 0x000f64000c1e1100 */
[----:B-----5:R-:W-:-:S05]  /*8b90*/  PRMT R0, R22, 0x8880, RZ ;  /* 0x0000888016007816 */ /* 0x020fca00000000ff */
[----:B------:R-:W-:-:S07]  /*8ba0*/  IMAD R201, R0, R23, RZ ;  /* 0x0000001700c97224 */ /* 0x000fce00078e02ff */
.L_x_292:
[----:B------:R-:W-:Y:S05]  /*8bb0*/  BSYNC B1 ;  /* 0x0000000000017941 */ /* 0x000fea0003800000 */
.L_x_291:
        /* <DEDUP_REMOVED lines=10> */
.L_x_294:
[----:B------:R-:W-:Y:S05]  /*8c60*/  BSYNC B1 ;  /* 0x0000000000017941 */ /* 0x000fea0003800000 */
.L_x_293:
[----:B------:R-:W-:Y:S01]  /*8c70*/  @!P4 IMAD R67, R67, R200, R201 ;  /* 0x000000c84343c224 */ /* 0x000fe200078e02c9 */
[----:B------:R-:W-:Y:S04]  /*8c80*/  BSSY B1, `(.L_x_295) ;  /* 0x0000006000017945 */ /* 0x000fe80003800000 */
[----:B------:R0:W-:Y:S01]  /*8c90*/  @!P4 STG.E.U8 desc[UR36][R8.64+0x81], R67 ;  /* 0x000081430800c986 */ /* 0x0001e2000c101124 */
[----:B------:R-:W-:Y:S05]  /*8ca0*/  @P6 BRA `(.L_x_296) ;  /* 0x00000000000c6947 */ /* 0x000fea0003800000 */
[----:B------:R-:W5:Y:S02]  /*8cb0*/  LDG.E.U8 R22, desc[UR36][R18.64+0x88] ;  /* 0x0000882412167981 */ /* 0x000f64000c1e1100 */
[----:B-----5:R-:W-:-:S05]  /*8cc0*/  PRMT R0, R22, 0x8880, RZ ;  /* 0x0000888016007816 */ /* 0x020fca00000000ff */
[----:B------:R-:W-:-:S07]  /*8cd0*/  IMAD R201, R0, R23, RZ ;  /* 0x0000001700c97224 */ /* 0x000fce00078e02ff */
.L_x_296:
[----:B------:R-:W-:Y:S05]  /*8ce0*/  BSYNC B1 ;  /* 0x0000000000017941 */ /* 0x000fea0003800000 */
.L_x_295:
[----:B---3--:R-:W-:Y:S01]  /*8cf0*/  @!P6 IMAD R15, R68, R200, R201 ;  /* 0x000000c8440fe224 */ /* 0x008fe200078e02c9 */
[----:B------:R-:W-:Y:S04]  /*8d00*/  BSSY B1, `(.L_x_297) ;  /* 0x0000006000017945 */ /* 0x000fe80003800000 */
[----:B------:R3:W-:Y:S01]  /*8d10*/  @!P6 STG.E.U8 desc[UR36][R6.64+0x88], R15 ;  /* 0x0000880f0600e986 */ /* 0x0007e2000c101124 */
[----:B------:R-:W-:Y:S05]  /*8d20*/  @P5 BRA `(.L_x_298) ;  /* 0x00000000000c5947 */ /* 0x000fea0003800000 */
[----:B------:R-:W5:Y:S02]  /*8d30*/  LDG.E.U8 R22, desc[UR36][R18.64+0x89] ;  /* 0x0000892412167981 */ /* 0x000f64000c1e1100 */
[----:B-----5:R-:W-:-:S05]  /*8d40*/  PRMT R0, R22, 0x8880, RZ ;  /* 0x0000888016007816 */ /* 0x020fca00000000ff */
[----:B------:R-:W-:-:S07]  /*8d50*/  IMAD R201, R0, R23, RZ ;  /* 0x0000001700c97224 */ /* 0x000fce00078e02ff */
.L_x_298:
[----:B------:R-:W-:Y:S05]  /*8d60*/  BSYNC B1 ;  /* 0x0000000000017941 */ /* 0x000fea0003800000 */
.L_x_297:
        /* <DEDUP_REMOVED lines=10> */
.L_x_300:
[----:B------:R-:W-:Y:S05]  /*8e10*/  BSYNC B1 ;  /* 0x0000000000017941 */ /* 0x000fea0003800000 */
.L_x_299:
[----:B---3--:R-:W-:Y:S01]  /*8e20*/  @!P4 IMAD R15, R70, R200, R201 ;  /* 0x000000c8460fc224 */ /* 0x008fe200078e02c9 */
[----:B------:R-:W-:Y:S04]  /*8e30*/  BSSY B1, `(.L_x_301) ;  /* 0x0000006000017945 */ /* 0x000fe80003800000 */
[----:B------:R3:W-:Y:S01]  /*8e40*/  @!P4 STG.E.U8 desc[UR36][R8.64+0x88], R15 ;  /* 0x0000880f0800c986 */ /* 0x0007e2000c101124 */
[----:B------:R-:W-:Y:S05]  /*8e50*/  @P6 BRA `(.L_x_302) ;  /* 0x00000000000c6947 */ /* 0x000fea0003800000 */
[----:B------:R-:W5:Y:S02]  /*8e60*/  LDG.E.U8 R22, desc[UR36][R204.64+0x89] ;  /* 0x00008924cc167981 */ /* 0x000f64000c1e1100 */
[----:B-----5:R-:W-:-:S05]  /*8e70*/  PRMT R0, R22, 0x8880, RZ ;  /* 0x0000888016007816 */ /* 0x020fca00000000ff */
[----:B------:R-:W-:-:S07]  /*8e80*/  IMAD R201, R0, R23, RZ ;  /* 0x0000001700c97224 */ /* 0x000fce00078e02ff */
.L_x_302:
[----:B------:R-:W-:Y:S05]  /*8e90*/  BSYNC B1 ;  /* 0x0000000000017941 */ /* 0x000fea0003800000 */
.L_x_301:
[----:B------:R-:W-:Y:S01]  /*8ea0*/  @!P6 IMAD R71, R71, R200, R201 ;  /* 0x000000c84747e224 */ /* 0x000fe200078e02c9 */
[----:B------:R-:W-:Y:S04]  /*8eb0*/  BSSY B1, `(.L_x_303) ;  /* 0x0000006000017945 */ /* 0x000fe80003800000 */
[----:B------:R0:W-:Y:S01]  /*8ec0*/  @!P6 STG.E.U8 desc[UR36][R8.64+0x89], R71 ;  /* 0x000089470800e986 */ /* 0x0001e2000c101124 */
[----:B------:R-:W-:Y:S05]  /*8ed0*/  @P5 BRA `(.L_x_304) ;  /* 0x00000000000c5947 */ /* 0x000fea0003800000 */
[----:B------:R-:W5:Y:S02]  /*8ee0*/  LDG.E.U8 R22, desc[UR36][R12.64+0x80] ;  /* 0x000080240c167981 */ /* 0x000f64000c1e1100 */
[----:B-----5:R-:W-:-:S05]  /*8ef0*/  PRMT R0, R22, 0x8880, RZ ;  /* 0x0000888016007816 */ /* 0x020fca00000000ff */
[----:B------:R-:W-:-:S07]  /*8f00*/  IMAD R201, R0, R23, RZ ;  /* 0x0000001700c97224 */ /* 0x000fce00078e02ff */
.L_x_304:
[----:B------:R-:W-:Y:S05]  /*8f10*/  BSYNC B1 ;  /* 0x0000000000017941 */ /* 0x000fea0003800000 */
.L_x_303:
        /* <DEDUP_REMOVED lines=10> */
.L_x_306:
[----:B------:R-:W-:Y:S05]  /*8fc0*/  BSYNC B1 ;  /* 0x0000000000017941 */ /* 0x000fea0003800000 */
.L_x_305:
[----:B------:R-:W-:Y:S01]  /*8fd0*/  @!P4 IMAD R57, R57, R200, R201 ;  /* 0x000000c83939c224 */ /* 0x000fe200078e02c9 */
[----:B------:R-:W-:Y:S04]  /*8fe0*/  BSSY B1, `(.L_x_307) ;  /* 0x0000006000017945 */ /* 0x000fe80003800000 */
[----:B------:R0:W-:Y:S01]  /*8ff0*/  @!P4 STG.E.U8 desc[UR36][R10.64+0x81], R57 ;  /* 0x000081390a00c986 */ /* 0x0001e2000c101124 */
[----:B------:R-:W-:Y:S05]  /*9000*/  @P6 BRA `(.L_x_308) ;  /* 0x00000000000c6947 */ /* 0x000fea0003800000 */
[----:B------:R-:W5:Y:S02]  /*9010*/  LDG.E.U8 R22, desc[UR36][R202.64+0x80] ;  /* 0x00008024ca167981 */ /* 0x000f64000c1e1100 */
[----:B-----5:R-:W-:-:S05]  /*9020*/  PRMT R0, R22, 0x8880, RZ ;  /* 0x0000888016007816 */ /* 0x020fca00000000ff */
[----:B------:R-:W-:-:S07]  /*9030*/  IMAD R201, R0, R23, RZ ;  /* 0x0000001700c97224 */ /* 0x000fce00078e02ff */
.L_x_308:
[----:B------:R-:W-:Y:S05]  /*9040*/  BSYNC B1 ;  /* 0x0000000000017941 */ /* 0x000fea0003800000 */
.L_x_307:
[----:B---3--:R-:W-:Y:S01]  /*9050*/  @!P6 IMAD R15, R58, R200, R201 ;  /* 0x000000c83a0fe224 */ /* 0x008fe200078e02c9 */
[----:B------:R-:W-:Y:S04]  /*9060*/  BSSY B1, `(.L_x_309) ;  /* 0x0000006000017945 */ /* 0x000fe80003800000 */
[----:B------:R3:W-:Y:S01]  /*9070*/  @!P6 STG.E.U8 desc[UR36][R4.64+0x80], R15 ;  /* 0x0000800f0400e986 */ /* 0x0007e2000c101124 */
[----:B------:R-:W-:Y:S05]  /*9080*/  @P5 BRA `(.L_x_310) ;  /* 0x00000000000c5947 */ /* 0x000fea0003800000 */
[----:B------:R-:W5:Y:S02]  /*9090*/  LDG.E.U8 R22, desc[UR36][R202.64+0x81] ;  /* 0x00008124ca167981 */ /* 0x000f64000c1e1100 */
[----:B-----5:R-:W-:-:S05]  /*90a0*/  PRMT R0, R22, 0x8880, RZ ;  /* 0x0000888016007816 */ /* 0x020fca00000000ff */
[----:B------:R-:W-:-:S07]  /*90b0*/  IMAD R201, R0, R23, RZ ;  /* 0x0000001700c97224 */ /* 0x000fce00078e02ff */
.L_x_310:
[----:B------:R-:W-:Y:S05]  /*90c0*/  BSYNC B1 ;  /* 0x0000000000017941 */ /* 0x000fea0003800000 */
.L_x_309:
        /* <DEDUP_REMOVED lines=10> */
.L_x_312:
[----:B------:R-:W-:Y:S05]  /*9170*/  BSYNC B1 ;  /* 0x0000000000017941 */ /* 0x000fea0003800000 */
.L_x_311:
[----:B---3--:R-:W-:Y:S01]  /*9180*/  @!P4 IMAD R15, R60, R200, R201 ;  /* 0x000000c83c0fc224 */ /* 0x008fe200078e02c9 */
[----:B------:R-:W-:Y:S04]  /*9190*/  BSSY B1, `(.L_x_313) ;  /* 0x0000006000017945 */ /* 0x000fe80003800000 */
[----:B------:R3:W-:Y:S01]  /*91a0*/  @!P4 STG.E.U8 desc[UR36][R10.64+0x88], R15 ;  /* 0x0000880f0a00c986 */ /* 0x0007e2000c101124 */
[----:B------:R-:W-:Y:S05]  /*91b0*/  @P6 BRA `(.L_x_314) ;  /* 0x00000000000c6947 */ /* 0x000fea0003800000 */
[----:B------:R-:W5:Y:S02]  /*91c0*/  LDG.E.U8 R22, desc[UR36][R12.64+0x89] ;  /* 0x000089240c167981 */ /* 0x000f64000c1e1100 */
[----:B-----5:R-:W-:-:S05]  /*91d0*/  PRMT R0, R22, 0x8880, RZ ;  /* 0x0000888016007816 */ /* 0x020fca00000000ff */
[----:B------:R-:W-:-:S07]  /*91e0*/  IMAD R201, R0, R23, RZ ;  /* 0x0000001700c97224 */ /* 0x000fce00078e02ff */
.L_x_314:
[----:B------:R-:W-:Y:S05]  /*91f0*/  BSYNC B1 ;  /* 0x0000000000017941 */ /* 0x000fea0003800000 */
.L_x_313:
[----:B------:R-:W-:Y:S01]  /*9200*/  @!P6 IMAD R61, R61, R200, R201 ;  /* 0x000000c83d3de224 */ /* 0x000fe200078e02c9 */
[----:B------:R-:W-:Y:S04]  /*9210*/  BSSY B1, `(.L_x_315) ;  /* 0x0000006000017945 */ /* 0x000fe80003800000 */
[----:B------:R0:W-:Y:S01]  /*9220*/  @!P6 STG.E.U8 desc[UR36][R10.64+0x89], R61 ;  /* 0x0000893d0a00e986 */ /* 0x0001e2000c101124 */
[----:B------:R-:W-:Y:S05]  /*9230*/  @P5 BRA `(.L_x_316) ;  /* 0x00000000000c5947 */ /* 0x000fea0003800000 */
[----:B------:R-:W5:Y:S02]  /*9240*/  LDG.E.U8 R22, desc[UR36][R202.64+0x88] ;  /* 0x00008824ca167981 */ /* 0x000f64000c1e1100 */
[----:B-----5:R-:W-:-:S05]  /*9250*/  PRMT R0, R22, 0x8880, RZ ;  /* 0x0000888016007816 */ /* 0x020fca00000000ff */
[----:B------:R-:W-:-:S07]  /*9260*/  IMAD R201, R0, R23, RZ ;  /* 0x0000001700c97224 */ /* 0x000fce00078e02ff */
.L_x_316:
[----:B------:R-:W-:Y:S05]  /*9270*/  BSYNC B1 ;  /* 0x0000000000017941 */ /* 0x000fea0003800000 */
.L_x_315:
        /* <DEDUP_REMOVED lines=10> */
.L_x_318:
[----:B------:R-:W-:Y:S05]  /*9320*/  BSYNC B1 ;  /* 0x0000000000017941 */ /* 0x000fea0003800000 */
.L_x_317:
[----:B------:R-:W-:Y:S01]  /*9330*/  @!P4 IMAD R63, R63, R200, R201 ;  /* 0x000000c83f3fc224 */ /* 0x000fe200078e02c9 */
[----:B------:R-:W-:Y:S04]  /*9340*/  BSSY B1, `(.L_x_319) ;  /* 0x0000006000017945 */ /* 0x000fe80003800000 */
[----:B------:R0:W-:Y:S01]  /*9350*/  @!P4 STG.E.U8 desc[UR36][R4.64+0x89], R63 ;  /* 0x0000893f0400c986 */ /* 0x0001e2000c101124 */
[----:B------:R-:W-:Y:S05]  /*9360*/  @P6 BRA `(.L_x_320) ;  /* 0x00000000000c6947 */ /* 0x000fea0003800000 */
[----:B------:R-:W5:Y:S02]  /*9370*/  LDG.E.U8 R22, desc[UR36][R18.64+0x90] ;  /* 0x0000902412167981 */ /* 0x000f64000c1e1100 */
[----:B-----5:R-:W-:-:S05]  /*9380*/  PRMT R0, R22, 0x8880, RZ ;  /* 0x0000888016007816 */ /* 0x020fca00000000ff */
[----:B------:R-:W-:-:S07]  /*9390*/  IMAD R201, R0, R23, RZ ;  /* 0x0000001700c97224 */ /* 0x000fce00078e02ff */
.L_x_320:
[----:B------:R-:W-:Y:S05]  /*93a0*/  BSYNC B1 ;  /* 0x0000000000017941 */ /* 0x000fea0003800000 */
.L_x_319:
[----:B---3--:R-:W-:Y:S01]  /*93b0*/  @!P6 IMAD R15, R48, R200, R201 ;  /* 0x000000c8300fe224 */ /* 0x008fe200078e02c9 */
[----:B------:R-:W-:Y:S04]  /*93c0*/  BSSY B1, `(.L_x_321) ;  /* 0x0000006000017945 */ /* 0x000fe80003800000 */
[----:B------:R3:W-:Y:S01]  /*93d0*/  @!P6 STG.E.U8 desc[UR36][R6.64+0x90], R15 ;  /* 0x0000900f0600e986 */ /* 0x0007e2000c101124 */
[----:B------:R-:W-:Y:S05]  /*93e0*/  @P5 BRA `(.L_x_322) ;  /* 0x00000000000c5947 */ /* 0x000fea0003800000 */
[----:B------:R-:W5:Y:S02]  /*93f0*/  LDG.E.U8 R22, desc[UR36][R18.64+0x91] ;  /* 0x0000912412167981 */ /* 0x000f64000c1e1100 */
[----:B-----5:R-:W-:-:S05]  /*9400*/  PRMT R0, R22, 0x8880, RZ ;  /* 0x0000888016007816 */ /* 0x020fca00000000ff */
[----:B------:R-:W-:-:S07]  /*9410*/  IMAD R201, R0, R23, RZ ;  /* 0x0000001700c97224 */ /* 0x000fce00078e02ff */
.L_x_322:
[----:B------:R-:W-:Y:S05]  /*9420*/  BSYNC B1 ;  /* 0x0000000000017941 */ /* 0x000fea0003800000 */
.L_x_321:
        /* <DEDUP_REMOVED lines=10> */
.L_x_324:
[----:B------:R-:W-:Y:S05]  /*94d0*/  BSYNC B1 ;  /* 0x0000000000017941 */ /* 0x000fea0003800000 */
.L_x_323:
[----:B---3--:R-:W-:Y:S01]  /*94e0*/  @!P4 IMAD R15, R50, R200, R201 ;  /* 0x000000c8320fc224 */ /* 0x008fe200078e02c9 */
[----:B------:R-:W-:Y:S04]  /*94f0*/  BSSY B1, `(.L_x_325) ;  /* 0x0000006000017945 */ /* 0x000fe80003800000 */
[----:B------:R3:W-:Y:S01]  /*9500*/  @!P4 STG.E.U8 desc[UR36][R8.64+0x90], R15 ;  /* 0x0000900f0800c986 */ /* 0x0007e2000c101124 */
[----:B------:R-:W-:Y:S05]  /*9510*/  @P6 BRA `(.L_x_326) ;  /* 0x00000000000c6947 */ /* 0x000fea0003800000 */
[----:B------:R-:W5:Y:S02]  /*9520*/  LDG.E.U8 R22, desc[UR36][R204.64+0x91] ;  /* 0x00009124cc167981 */ /* 0x000f64000c1e1100 */
[----:B-----5:R-:W-:-:S05]  /*9530*/  PRMT R0, R22, 0x8880, RZ ;  /* 0x0000888016007816 */ /* 0x020fca00000000ff */
[----:B------:R-:W-:-:S07]  /*9540*/  IMAD R201, R0, R23, RZ ;  /* 0x0000001700c97224 */ /* 0x000fce00078e02ff */
.L_x_326:
[----:B------:R-:W-:Y:S05]  /*9550*/  BSYNC B1 ;  /* 0x0000000000017941 */ /* 0x000fea0003800000 */
.L_x_325:
[----:B------:R-:W-:Y:S01]  /*9560*/  @!P6 IMAD R51, R51, R200, R201 ;  /* 0x000000c83333e224 */ /* 0x000fe200078e02c9 */
[----:B------:R-:W-:Y:S04]  /*9570*/  BSSY B1, `(.L_x_327) ;  /* 0x0000006000017945 */ /* 0x000fe80003800000 */
[----:B------:R0:W-:Y:S01]  /*9580*/  @!P6 STG.E.U8 desc[UR36][R8.64+0x91], R51 ;  /* 0x000091330800e986 */ /* 0x0001e2000c101124 */
[----:B------:R-:W-:Y:S05]  /*9590*/  @P5 BRA `(.L_x_328) ;  /* 0x00000000000c5947 */ /* 0x000fea0003800000 */
[----:B------:R-:W5:Y:S02]  /*95a0*/  LDG.E.U8 R22, desc[UR36][R18.64+0x98] ;  /* 0x0000982412167981 */ /* 0x000f64000c1e1100 */
[----:B-----5:R-:W-:-:S05]  /*95b0*/  PRMT R0, R22, 0x8880, RZ ;  /* 0x0000888016007816 */ /* 0x020fca00000000ff */
[----:B------:R-:W-:-:S07]  /*95c0*/  IMAD R201, R0, R23, RZ ;  /* 0x0000001700c97224 */ /* 0x000fce00078e02ff */
.L_x_328:
[----:B------:R-:W-:Y:S05]  /*95d0*/  BSYNC B1 ;  /* 0x0000000000017941 */ /* 0x000fea0003800000 */
.L_x_327:
        /* <DEDUP_REMOVED lines=10> */
.L_x_330:
[----:B------:R-:W-:Y:S05]  /*9680*/  BSYNC B1 ;  /* 0x0000000000017941 */ /* 0x000fea0003800000 */
.L_x_329:
[----:B------:R-:W-:Y:S01]  /*9690*/  @!P4 IMAD R53, R53, R200, R201 ;  /* 0x000000c83535c224 */ /* 0x000fe200078e02c9 */
[----:B------:R-:W-:Y:S04]  /*96a0*/  BSSY B1, `(.L_x_331) ;  /* 0x0000006000017945 */ /* 0x000fe80003800000 */
[----:B------:R0:W-:Y:S01]  /*96b0*/  @!P4 STG.E.U8 desc[UR36][R6.64+0x99], R53 ;  /* 0x000099350600c986 */ /* 0x0001e2000c101124 */
[----:B------:R-:W-:Y:S05]  /*96c0*/  @P6 BRA `(.L_x_332) ;  /* 0x00000000000c6947 */ /* 0x000fea0003800000 */
[----:B------:R-:W5:Y:S02]  /*96d0*/  LDG.E.U8 R22, desc[UR36][R204.64+0x98] ;  /* 0x00009824cc167981 */ /* 0x000f64000c1e1100 */
[----:B-----5:R-:W-:-:S05]  /*96e0*/  PRMT R0, R22, 0x8880, RZ ;  /* 0x0000888016007816 */ /* 0x020fca00000000ff */
[----:B------:R-:W-:-:S07]  /*96f0*/  IMAD R201, R0, R23, RZ ;  /* 0x0000001700c97224 */ /* 0x000fce00078e02ff */
.L_x_332:
[----:B------:R-:W-:Y:S05]  /*9700*/  BSYNC B1 ;  /* 0x0000000000017941 */ /* 0x000fea0003800000 */
.L_x_331:
[----:B---3--:R-:W-:Y:S01]  /*9710*/  @!P6 IMAD R15, R54, R200, R201 ;  /* 0x000000c8360fe224 */ /* 0x008fe200078e02c9 */
[----:B------:R-:W-:Y:S04]  /*9720*/  BSSY B1, `(.L_x_333) ;  /* 0x0000006000017945 */ /* 0x000fe80003800000 */
[----:B------:R3:W-:Y:S01]  /*9730*/  @!P6 STG.E.U8 desc[UR36][R8.64+0x98], R15 ;  /* 0x0000980f0800e986 */ /* 0x0007e2000c101124 */
[----:B------:R-:W-:Y:S05]  /*9740*/  @P5 BRA `(.L_x_334) ;  /* 0x00000000000c5947 */ /* 0x000fea0003800000 */
[----:B------:R-:W5:Y:S02]  /*9750*/  LDG.E.U8 R22, desc[UR36][R204.64+0x99] ;  /* 0x00009924cc167981 */ /* 0x000f64000c1e1100 */
[----:B-----5:R-:W-:-:S05]  /*9760*/  PRMT R0, R22, 0x8880, RZ ;  /* 0x0000888016007816 */ /* 0x020fca00000000ff */
[----:B------:R-:W-:-:S07]  /*9770*/  IMAD R201, R0, R23, RZ ;  /* 0x0000001700c97224 */ /* 0x000fce00078e02ff */
.L_x_334:
[----:B------:R-:W-:Y:S05]  /*9780*/  BSYNC B1 ;  /* 0x0000000000017941 */ /* 0x000fea0003800000 */
.L_x_333:
        /* <DEDUP_REMOVED lines=10> */
.L_x_336:
[----:B------:R-:W-:Y:S05]  /*9830*/  BSYNC B1 ;  /* 0x0000000000017941 */ /* 0x000fea0003800000 */
.L_x_335:
[----:B---3--:R-:W-:Y:S01]  /*9840*/  @!P4 IMAD R15, R40, R200, R201 ;  /* 0x000000c8280fc224 */ /* 0x008fe200078e02c9 */
[----:B------:R-:W-:Y:S04]  /*9850*/  BSSY B1, `(.L_x_337) ;  /* 0x0000006000017945 */ /* 0x000fe80003800000 */
[----:B------:R3:W-:Y:S01]  /*9860*/  @!P4 STG.E.U8 desc[UR36][R10.64+0x90], R15 ;  /* 0x0000900f0a00c986 */ /* 0x0007e2000c101124 */
[----:B------:R-:W-:Y:S05]  /*9870*/  @P6 BRA `(.L_x_338) ;  /* 0x00000000000c6947 */ /* 0x000fea0003800000 */
[----:B------:R-:W5:Y:S02]  /*9880*/  LDG.E.U8 R22, desc[UR36][R12.64+0x91] ;  /* 0x000091240c167981 */ /* 0x000f64000c1e1100 */
[----:B-----5:R-:W-:-:S05]  /*9890*/  PRMT R0, R22, 0x8880, RZ ;  /* 0x0000888016007816 */ /* 0x020fca00000000ff */
[----:B------:R-:W-:-:S07]  /*98a0*/  IMAD R201, R0, R23, RZ ;  /* 0x0000001700c97224 */ /* 0x000fce00078e02ff */
.L_x_338:
[----:B------:R-:W-:Y:S05]  /*98b0*/  BSYNC B1 ;  /* 0x0000000000017941 */ /* 0x000fea0003800000 */
.L_x_337:
[----:B------:R-:W-:Y:S01]  /*98c0*/  @!P6 IMAD R41, R41, R200, R201 ;  /* 0x000000c82929e224 */ /* 0x000fe200078e02c9 */
[----:B------:R-:W-:Y:S04]  /*98d0*/  BSSY B1, `(.L_x_339) ;  /* 0x0000006000017945 */ /* 0x000fe80003800000 */
[----:B------:R0:W-:Y:S01]  /*98e0*/  @!P6 STG.E.U8 desc[UR36][R10.64+0x91], R41 ;  /* 0x000091290a00e986 */ /* 0x0001e2000c101124 */
[----:B------:R-:W-:Y:S05]  /*98f0*/  @P5 BRA `(.L_x_340) ;  /* 0x00000000000c5947 */ /* 0x000fea0003800000 */
[----:B------:R-:W5:Y:S02]  /*9900*/  LDG.E.U8 R22, desc[UR36][R202.64+0x90] ;  /* 0x00009024ca167981 */ /* 0x000f64000c1e1100 */
[----:B-----5:R-:W-:-:S05]  /*9910*/  PRMT R0, R22, 0x8880, RZ ;  /* 0x0000888016007816 */ /* 0x020fca00000000ff */
[----:B------:R-:W-:-:S07]  /*9920*/  IMAD R201, R0, R23, RZ ;  /* 0x0000001700c97224 */ /* 0x000fce00078e02ff */
.L_x_340:
[----:B------:R-:W-:Y:S05]  /*9930*/  BSYNC B1 ;  /* 0x0000000000017941 */ /* 0x000fea0003800000 */
.L_x_339:
        /* <DEDUP_REMOVED lines=10> */
.L_x_342:
[----:B------:R-:W-:Y:S05]  /*99e0*/  BSYNC B1 ;  /* 0x0000000000017941 */ /* 0x000fea0003800000 */
.L_x_341:
[----:B------:R-:W-:Y:S01]  /*99f0*/  @!P4 IMAD R43, R43, R200, R201 ;  /* 0x000000c82b2bc224 */ /* 0x000fe200078e02c9 */
[----:B------:R-:W-:Y:S04]  /*9a00*/  BSSY B1, `(.L_x_343) ;  /* 0x0000006000017945 */ /* 0x000fe80003800000 */
[----:B------:R0:W-:Y:S01]  /*9a10*/  @!P4 STG.E.U8 desc[UR36][R4.64+0x91], R43 ;  /* 0x0000912b0400c986 */ /* 0x0001e2000c101124 */
[----:B------:R-:W-:Y:S05]  /*9a20*/  @P6 BRA `(.L_x_344) ;  /* 0x00000000000c6947 */ /* 0x000fea0003800000 */
[----:B------:R-:W5:Y:S02]  /*9a30*/  LDG.E.U8 R22, desc[UR36][R12.64+0x98] ;  /* 0x000098240c167981 */ /* 0x000f64000c1e1100 */
[----:B-----5:R-:W-:-:S05]  /*9a40*/  PRMT R0, R22, 0x8880, RZ ;  /* 0x0000888016007816 */ /* 0x020fca00000000ff */
[----:B------:R-:W-:-:S07]  /*9a50*/  IMAD R201, R0, R23, RZ ;  /* 0x0000001700c97224 */ /* 0x000fce00078e02ff */
.L_x_344:
[----:B------:R-:W-:Y:S05]  /*9a60*/  BSYNC B1 ;  /* 0x0000000000017941 */ /* 0x000fea0003800000 */
.L_x_343:
[----:B---3--:R-:W-:Y:S01]  /*9a70*/  @!P6 IMAD R15, R44, R200, R201 ;  /* 0x000000c82c0fe224 */ /* 0x008fe200078e02c9 */
[----:B------:R-:W-:Y:S04]  /*9a80*/  BSSY B1, `(.L_x_345) ;  /* 0x0000006000017945 */ /* 0x000fe80003800000 */
[----:B------:R3:W-:Y:S01]  /*9a90*/  @!P6 STG.E.U8 desc[UR36][R10.64+0x98], R15 ;  /* 0x0000980f0a00e986 */ /* 0x0007e2000c101124 */
[----:B------:R-:W-:Y:S05]  /*9aa0*/  @P5 BRA `(.L_x_346) ;  /* 0x00000000000c5947 */ /* 0x000fea0003800000 */
[----:B------:R-:W5:Y:S02]  /*9ab0*/  LDG.E.U8 R22, desc[UR36][R12.64+0x99] ;  /* 0x000099240c167981 */ /* 0x000f64000c1e1100 */
[----:B-----5:R-:W-:-:S05]  /*9ac0*/  PRMT R0, R22, 0x8880, RZ ;  /* 0x0000888016007816 */ /* 0x020fca00000000ff */
[----:B------:R-:W-:-:S07]  /*9ad0*/  IMAD R201, R0, R23, RZ ;  /* 0x0000001700c97224 */ /* 0x000fce00078e02ff */
.L_x_346:
[----:B------:R-:W-:Y:S05]  /*9ae0*/  BSYNC B1 ;  /* 0x0000000000017941 */ /* 0x000fea0003800000 */
.L_x_345:
        /* <DEDUP_REMOVED lines=10> */
.L_x_348:
[----:B------:R-:W-:Y:S05]  /*9b90*/  BSYNC B1 ;  /* 0x0000000000017941 */ /* 0x000fea0003800000 */
.L_x_347:
[----:B---3--:R-:W-:Y:S01]  /*9ba0*/  @!P4 IMAD R15, R46, R200, R201 ;  /* 0x000000c82e0fc224 */ /* 0x008fe200078e02c9 */
[----:B------:R-:W-:Y:S04]  /*9bb0*/  BSSY B1, `(.L_x_349) ;  /* 0x0000006000017945 */ /* 0x000fe80003800000 */
[----:B------:R3:W-:Y:S01]  /*9bc0*/  @!P4 STG.E.U8 desc[UR36][R4.64+0x98], R15 ;  /* 0x0000980f0400c986 */ /* 0x0007e2000c101124 */
[----:B------:R-:W-:Y:S05]  /*9bd0*/  @P6 BRA `(.L_x_350) ;  /* 0x00000000000c6947 */ /* 0x000fea0003800000 */
[----:B------:R-:W5:Y:S02]  /*9be0*/  LDG.E.U8 R22, desc[UR36][R202.64+0x99] ;  /* 0x00009924ca167981 */ /* 0x000f64000c1e1100 */
[----:B-----5:R-:W-:-:S05]  /*9bf0*/  PRMT R0, R22, 0x8880, RZ ;  /* 0x0000888016007816 */ /* 0x020fca00000000ff */
[----:B------:R-:W-:-:S07]  /*9c00*/  IMAD R201, R0, R23, RZ ;  /* 0x0000001700c97224 */ /* 0x000fce00078e02ff */
.L_x_350:
[----:B------:R-:W-:Y:S05]  /*9c10*/  BSYNC B1 ;  /* 0x0000000000017941 */ /* 0x000fea0003800000 */
.L_x_349:
[----:B------:R-:W-:Y:S01]  /*9c20*/  @!P6 IMAD R47, R47, R200, R201 ;  /* 0x000000c82f2fe224 */ /* 0x000fe200078e02c9 */
[----:B------:R-:W-:Y:S04]  /*9c30*/  BSSY B1, `(.L_x_351) ;  /* 0x0000006000017945 */ /* 0x000fe80003800000 */
[----:B------:R0:W-:Y:S01]  /*9c40*/  @!P6 STG.E.U8 desc[UR36][R4.64+0x99], R47 ;  /* 0x0000992f0400e986 */ /* 0x0001e2000c101124 */
[----:B------:R-:W-:Y:S05]  /*9c50*/  @P5 BRA `(.L_x_352) ;  /* 0x00000000000c5947 */ /* 0x000fea0003800000 */
[----:B------:R-:W5:Y:S02]  /*9c60*/  LDG.E.U8 R22, desc[UR36][R18.64+0xa0] ;  /* 0x0000a02412167981 */ /* 0x000f64000c1e1100 */
[----:B-----5:R-:W-:-:S05]  /*9c70*/  PRMT R0, R22, 0x8880, RZ ;  /* 0x0000888016007816 */ /* 0x020fca00000000ff */
[----:B------:R-:W-:-:S07]  /*9c80*/  IMAD R201, R0, R23, RZ ;  /* 0x0000001700c97224 */ /* 0x000fce00078e02ff */
.L_x_352:
[----:B------:R-:W-:Y:S05]  /*9c90*/  BSYNC B1 ;  /* 0x0000000000017941 */ /* 0x000fea0003800000 */
.L_x_351:
        /* <DEDUP_REMOVED lines=10> */
.L_x_354:
[----:B------:R-:W-:Y:S05]  /*9d40*/  BSYNC B1 ;  /* 0x0000000000017941 */ /* 0x000fea0003800000 */
.L_x_353:
[----:B------:R-:W-:Y:S01]  /*9d50*/  @!P4 IMAD R33, R33, R200, R201 ;  /* 0x000000c82121c224 */ /* 0x000fe200078e02c9 */
[----:B------:R-:W-:Y:S04]  /*9d60*/  BSSY B1, `(.L_x_355) ;  /* 0x0000006000017945 */ /* 0x000fe80003800000 */
[----:B------:R0:W-:Y:S01]  /*9d70*/  @!P4 STG.E.U8 desc[UR36][R6.64+0xa1], R33 ;  /* 0x0000a1210600c986 */ /* 0x0001e2000c101124 */
[----:B------:R-:W-:Y:S05]  /*9d80*/  @P6 BRA `(.L_x_356) ;  /* 0x00000000000c6947 */ /* 0x000fea0003800000 */
[----:B------:R-:W5:Y:S02]  /*9d90*/  LDG.E.U8 R22, desc[UR36][R204.64+0xa0] ;  /* 0x0000a024cc167981 */ /* 0x000f64000c1e1100 */
[----:B-----5:R-:W-:-:S05]  /*9da0*/  PRMT R0, R22, 0x8880, RZ ;  /* 0x0000888016007816 */ /* 0x020fca00000000ff */
[----:B------:R-:W-:-:S07]  /*9db0*/  IMAD R201, R0, R23, RZ ;  /* 0x0000001700c97224 */ /* 0x000fce00078e02ff */
.L_x_356:
[----:B------:R-:W-:Y:S05]  /*9dc0*/  BSYNC B1 ;  /* 0x0000000000017941 */ /* 0x000fea0003800000 */
.L_x_355:
[----:B---3--:R-:W-:Y:S01]  /*9dd0*/  @!P6 IMAD R15, R34, R200, R201 ;  /* 0x000000c8220fe224 */ /* 0x008fe200078e02c9 */
[----:B------:R-:W-:Y:S04]  /*9de0*/  BSSY B1, `(.L_x_357) ;  /* 0x0000006000017945 */ /* 0x000fe80003800000 */
[----:B------:R3:W-:Y:S01]  /*9df0*/  @!P6 STG.E.U8 desc[UR36][R8.64+0xa0], R15 ;  /* 0x0000a00f0800e986 */ /* 0x0007e2000c101124 */
[----:B------:R-:W-:Y:S05]  /*9e00*/  @P5 BRA `(.L_x_358) ;  /* 0x00000000000c5947 */ /* 0x000fea0003800000 */
[----:B------:R-:W5:Y:S02]  /*9e10*/  LDG.E.U8 R22, desc[UR36][R204.64+0xa1] ;  /* 0x0000a124cc167981 */ /* 0x000f64000c1e1100 */
[----:B-----5:R-:W-:-:S05]  /*9e20*/  PRMT R0, R22, 0x8880, RZ ;  /* 0x0000888016007816 */ /* 0x020fca00000000ff */
[----:B------:R-:W-:-:S07]  /*9e30*/  IMAD R201, R0, R23, RZ ;  /* 0x0000001700c97224 */ /* 0x000fce00078e02ff */
.L_x_358:
[----:B------:R-:W-:Y:S05]  /*9e40*/  BSYNC B1 ;  /* 0x0000000000017941 */ /* 0x000fea0003800000 */
.L_x_357:
[----:B------:R-:W-:Y:S01]  /*9e50*/  ISETP.LT.OR P4, PT, R3, 0xa9, !P3 ;  /* 0x000000a90300780c */ /* 0x000fe20005f81670 */
[----:B------:R-:W-:Y:S01]  /*9e60*/  @!P5 IMAD R35, R35, R200, R201 ;  /* 0x000000c82323d224 */ /* 0x000fe200078e02c9 */
[----:B------:R-:W-:Y:S01]  /*9e70*/  BSSY B1, `(.L_x_359) ;  /* 0x000000a000017945 */ /* 0x000fe20003800000 */
[C---:B------:R-:W-:Y:S02]  /*9e80*/  ISETP.LT.OR P3, PT, R3.reuse, 0xaa, !P3 ;  /* 0x000000aa0300780c */ /* 0x040fe40005f61670 */
[C---:B------:R-:W-:Y:S01]  /*9e90*/  ISETP.LT.OR P6, PT, R3.reuse, 0xa1, !P1 ;  /* 0x000000a10300780c */ /* 0x040fe20004fc1670 */
[----:B------:R0:W-:Y:S01]  /*9ea0*/  @!P5 STG.E.U8 desc[UR36][R8.64+0xa1], R35 ;  /* 0x0000a1230800d986 */ /* 0x0001e2000c101124 */
[C---:B------:R-:W-:Y:S02]  /*9eb0*/  ISETP.LT.OR P5, PT, R3.reuse, 0xa9, !P2 ;  /* 0x000000a90300780c */ /* 0x040fe400057a1670 */
[----:B------:R-:W-:-:S04]  /*9ec0*/  ISETP.LT.OR P2, PT, R3, 0xaa, !P2 ;  /* 0x000000aa0300780c */ /* 0x000fc80005741670 */
[----:B------:R-:W-:Y:S09]  /*9ed0*/  @P4 BRA `(.L_x_360) ;  /* 0x00000000000c4947 */ /* 0x000ff20003800000 */
[----:B------:R-:W5:Y:S02]  /*9ee0*/  LDG.E.U8 R22, desc[UR36][R18.64+0xa8] ;  /* 0x0000a82412167981 */ /* 0x000f64000c1e1100 */
[----:B-----5:R-:W-:-:S05]  /*9ef0*/  PRMT R0, R22, 0x8880, RZ ;  /* 0x0000888016007816 */ /* 0x020fca00000000ff */
[----:B------:R-:W-:-:S07]  /*9f00*/  IMAD R201, R0, R23, RZ ;  /* 0x0000001700c97224 */ /* 0x000fce00078e02ff */
.L_x_360:
[----:B------:R-:W-:Y:S05]  /*9f10*/  BSYNC B1 ;  /* 0x0000000000017941 */ /* 0x000fea0003800000 */
.L_x_359:
[----:B---3--:R-:W-:Y:S01]  /*9f20*/  @!P4 IMAD R15, R36, R200, R201 ;  /* 0x000000c8240fc224 */ /* 0x008fe200078e02c9 */
[----:B------:R-:W-:Y:S04]  /*9f30*/  BSSY B1, `(.L_x_361) ;  /* 0x0000006000017945 */ /* 0x000fe80003800000 */
[----:B------:R3:W-:Y:S01]  /*9f40*/  @!P4 STG.E.U8 desc[UR36][R6.64+0xa8], R15 ;  /* 0x0000a80f0600c986 */ /* 0x0007e2000c101124 */
[----:B------:R-:W-:Y:S05]  /*9f50*/  @P3 BRA `(.L_x_362) ;  /* 0x00000000000c3947 */ /* 0x000fea0003800000 */
[----:B------:R-:W5:Y:S02]  /*9f60*/  LDG.E.U8 R22, desc[UR36][R18.64+0xa9] ;  /* 0x0000a92412167981 */ /* 0x000f64000c1e1100 */
[----:B-----5:R-:W-:-:S05]  /*9f70*/  PRMT R0, R22, 0x8880, RZ ;  /* 0x0000888016007816 */ /* 0x020fca00000000ff */
[----:B------:R-:W-:-:S07]  /*9f80*/  IMAD R201, R0, R23, RZ ;  /* 0x0000001700c97224 */ /* 0x000fce00078e02ff */
.L_x_362:
[----:B------:R-:W-:Y:S05]  /*9f90*/  BSYNC B1 ;  /* 0x0000000000017941 */ /* 0x000fea0003800000 */
.L_x_361:
[----:B------:R-:W-:Y:S01]  /*9fa0*/  @!P3 IMAD R37, R37, R200, R201 ;  /* 0x000000c82525b224 */ /* 0x000fe200078e02c9 */
[----:B------:R-:W-:Y:S04]  /*9fb0*/  BSSY B1, `(.L_x_363) ;  /* 0x0000006000017945 */ /* 0x000fe80003800000 */
[----:B------:R0:W-:Y:S01]  /*9fc0*/  @!P3 STG.E.U8 desc[UR36][R6.64+0xa9], R37 ;  /* 0x0000a9250600b986 */ /* 0x0001e2000c101124 */
[----:B------:R-:W-:Y:S05]  /*9fd0*/  @P5 BRA `(.L_x_364) ;  /* 0x00000000000c5947 */ /* 0x000fea0003800000 */
[----:B------:R-:W5:Y:S02]  /*9fe0*/  LDG.E.U8 R22, desc[UR36][R204.64+0xa8] ;  /* 0x0000a824cc167981 */ /* 0x000f64000c1e1100 */
[----:B-----5:R-:W-:-:S05]  /*9ff0*/  PRMT R0, R22, 0x8880, RZ ;  /* 0x0000888016007816 */ /* 0x020fca00000000ff */
[----:B------:R-:W-:-:S07]  /*a000*/  IMAD R201, R0, R23, RZ ;  /* 0x0000001700c97224 */ /* 0x000fce00078e02ff */
.L_x_364:
[----:B------:R-:W-:Y:S05]  /*a010*/  BSYNC B1 ;  /* 0x0000000000017941 */ /* 0x000fea0003800000 */
.L_x_363:
[----:B0-23--:R-:W-:Y:S01]  /*a020*/  @!P5 IMAD R7, R38, R200, R201 ;  /* 0x000000c82607d224 */ /* 0x00dfe200078e02c9 */
[----:B------:R-:W-:Y:S04]  /*a030*/  BSSY B1, `(.L_x_365) ;  /* 0x0000006000017945 */ /* 0x000fe80003800000 */
[----:B------:R0:W-:Y:S01]  /*a040*/  @!P5 STG.E.U8 desc[UR36][R8.64+0xa8], R7 ;  /* 0x0000a8070800d986 */ /* 0x0001e2000c101124 */
[----:B------:R-:W-:Y:S05]  /*a050*/  @P2 BRA `(.L_x_366) ;  /* 0x00000000000c2947 */ /* 0x000fea0003800000 */
[----:B------:R-:W2:Y:S02]  /*a060*/  LDG.E.U8 R22, desc[UR36][R204.64+0xa9] ;  /* 0x0000a924cc167981 */ /* 0x000ea4000c1e1100 */
[----:B--2---:R-:W-:-:S05]  /*a070*/  PRMT R0, R22, 0x8880, RZ ;  /* 0x0000888016007816 */ /* 0x004fca00000000ff */
[----:B------:R-:W-:-:S07]  /*a080*/  IMAD R201, R0, R23, RZ ;  /* 0x0000001700c97224 */ /* 0x000fce00078e02ff */
.L_x_366:
[----:B------:R-:W-:Y:S05]  /*a090*/  BSYNC B1 ;  /* 0x0000000000017941 */ /* 0x000fea0003800000 */
.L_x_365:
[----:B------:R-:W-:Y:S01]  /*a0a0*/  @!P2 IMAD R39, R39, R200, R201 ;  /* 0x000000c82727a224 */ /* 0x000fe200078e02c9 */
[----:B------:R-:W-:Y:S04]  /*a0b0*/  BSSY B1, `(.L_x_367) ;  /* 0x0000006000017945 */ /* 0x000fe80003800000 */
[----:B------:R2:W-:Y:S01]  /*a0c0*/  @!P2 STG.E.U8 desc[UR36][R8.64+0xa9], R39 ;  /* 0x0000a9270800a986 */ /* 0x0005e2000c101124 */
[----:B------:R-:W-:Y:S05]  /*a0d0*/  @P6 BRA `(.L_x_368) ;  /* 0x00000000000c6947 */ /* 0x000fea0003800000 */
[----:B------:R-:W3:Y:S02]  /*a0e0*/  LDG.E.U8 R22, desc[UR36][R12.64+0xa0] ;  /* 0x0000a0240c167981 */ /* 0x000ee4000c1e1100 */
[----:B---3--:R-:W-:-:S05]  /*a0f0*/  PRMT R0, R22, 0x8880, RZ ;  /* 0x0000888016007816 */ /* 0x008fca00000000ff */
[----:B------:R-:W-:-:S07]  /*a100*/  IMAD R201, R0, R23, RZ ;  /* 0x0000001700c97224 */ /* 0x000fce00078e02ff */
.L_x_368:
[----:B------:R-:W-:Y:S05]  /*a110*/  BSYNC B1 ;  /* 0x0000000000017941 */ /* 0x000fea0003800000 */
.L_x_367:
[C---:B------:R-:W-:Y:S01]  /*a120*/  ISETP.LT.OR P3, PT, R3.reuse, 0xa2, !P1 ;  /* 0x000000a20300780c */ /* 0x040fe20004f61670 */
[----:B0-----:R-:W-:Y:S01]  /*a130*/  @!P6 IMAD R7, R24, R200, R201 ;  /* 0x000000c81807e224 */ /* 0x001fe200078e02c9 */
[----:B------:R-:W-:Y:S01]  /*a140*/  BSSY B1, `(.L_x_369) ;  /* 0x000000b000017945 */ /* 0x000fe20003800000 */
[C---:B------:R-:W-:Y:S02]  /*a150*/  ISETP.LT.OR P4, PT, R3.reuse, 0xa9, !P1 ;  /* 0x000000a90300780c */ /* 0x040fe40004f81670 */
[C---:B------:R-:W-:Y:S01]  /*a160*/  ISETP.LT.OR P2, PT, R3.reuse, 0xa1, !P0 ;  /* 0x000000a10300780c */ /* 0x040fe20004741670 */
[----:B------:R0:W-:Y:S01]  /*a170*/  @!P6 STG.E.U8 desc[UR36][R10.64+0xa0], R7 ;  /* 0x0000a0070a00e986 */ /* 0x0001e2000c101124 */
[C---:B------:R-:W-:Y:S02]  /*a180*/  ISETP.LT.OR P5, PT, R3.reuse, 0xa2, !P0 ;  /* 0x000000a20300780c */ /* 0x040fe400047a1670 */
[C---:B------:R-:W-:Y:S02]  /*a190*/  ISETP.LT.OR P1, PT, R3.reuse, 0xaa, !P1 ;  /* 0x000000aa0300780c */ /* 0x040fe40004f21670 */
[----:B------:R-:W-:-:S02]  /*a1a0*/  ISETP.LT.OR P6, PT, R3, 0xa9, !P0 ;  /* 0x000000a90300780c */ /* 0x000fc400047c1670 */
[----:B------:R-:W-:Y:S11]  /*a1b0*/  @P3 BRA `(.L_x_370) ;  /* 0x00000000000c3947 */ /* 0x000ff60003800000 */
[----:B------:R-:W3:Y:S02]  /*a1c0*/  LDG.E.U8 R22, desc[UR36][R12.64+0xa1] ;  /* 0x0000a1240c167981 */ /* 0x000ee4000c1e1100 */
[----:B---3--:R-:W-:-:S05]  /*a1d0*/  PRMT R0, R22, 0x8880, RZ ;  /* 0x0000888016007816 */ /* 0x008fca00000000ff */
[----:B------:R-:W-:-:S07]  /*a1e0*/  IMAD R201, R0, R23, RZ ;  /* 0x0000001700c97224 */ /* 0x000fce00078e02ff */
.L_x_370:
[----:B------:R-:W-:Y:S05]  /*a1f0*/  BSYNC B1 ;  /* 0x0000000000017941 */ /* 0x000fea0003800000 */
.L_x_369:
[----:B------:R-:W-:Y:S01]  /*a200*/  @!P3 IMAD R25, R25, R200, R201 ;  /* 0x000000c81919b224 */ /* 0x000fe200078e02c9 */
[----:B------:R-:W-:Y:S04]  /*a210*/  BSSY B1, `(.L_x_371) ;  /* 0x0000006000017945 */ /* 0x000fe80003800000 */
[----:B------:R3:W-:Y:S01]  /*a220*/  @!P3 STG.E.U8 desc[UR36][R10.64+0xa1], R25 ;  /* 0x0000a1190a00b986 */ /* 0x0007e2000c101124 */
[----:B------:R-:W-:Y:S05]  /*a230*/  @P2 BRA `(.L_x_372) ;  /* 0x00000000000c2947 */ /* 0x000fea0003800000 */
[----:B------:R-:W5:Y:S02]  /*a240*/  LDG.E.U8 R22, desc[UR36][R202.64+0xa0] ;  /* 0x0000a024ca167981 */ /* 0x000f64000c1e1100 */
[----:B-----5:R-:W-:-:S05]  /*a250*/  PRMT R0, R22, 0x8880, RZ ;  /* 0x0000888016007816 */ /* 0x020fca00000000ff */
[----:B------:R-:W-:-:S07]  /*a260*/  IMAD R201, R0, R23, RZ ;  /* 0x0000001700c97224 */ /* 0x000fce00078e02ff */
.L_x_372:
[----:B------:R-:W-:Y:S05]  /*a270*/  BSYNC B1 ;  /* 0x0000000000017941 */ /* 0x000fea0003800000 */
.L_x_371:
[----:B0-----:R-:W-:Y:S01]  /*a280*/  @!P2 IMAD R7, R26, R200, R201 ;  /* 0x000000c81a07a224 */ /* 0x001fe200078e02c9 */
[----:B------:R-:W-:Y:S04]  /*a290*/  BSSY B1, `(.L_x_373) ;  /* 0x0000006000017945 */ /* 0x000fe80003800000 */
[----:B------:R0:W-:Y:S01]  /*a2a0*/  @!P2 STG.E.U8 desc[UR36][R4.64+0xa0], R7 ;  /* 0x0000a0070400a986 */ /* 0x0001e2000c101124 */
[----:B------:R-:W-:Y:S05]  /*a2b0*/  @P5 BRA `(.L_x_374) ;  /* 0x00000000000c5947 */ /* 0x000fea0003800000 */
[----:B------:R-:W5:Y:S02]  /*a2c0*/  LDG.E.U8 R22, desc[UR36][R202.64+0xa1] ;  /* 0x0000a124ca167981 */ /* 0x000f64000c1e1100 */
[----:B-----5:R-:W-:-:S05]  /*a2d0*/  PRMT R0, R22, 0x8880, RZ ;  /* 0x0000888016007816 */ /* 0x020fca00000000ff */
[----:B------:R-:W-:-:S07]  /*a2e0*/  IMAD R201, R0, R23, RZ ;  /* 0x0000001700c97224 */ /* 0x000fce00078e02ff */
.L_x_374:
[----:B------:R-:W-:Y:S05]  /*a2f0*/  BSYNC B1 ;  /* 0x0000000000017941 */ /* 0x000fea0003800000 */
.L_x_373:
[----:B------:R-:W-:Y:S01]  /*a300*/  @!P5 IMAD R27, R27, R200, R201 ;  /* 0x000000c81b1bd224 */ /* 0x000fe200078e02c9 */
[----:B------:R-:W-:Y:S04]  /*a310*/  BSSY B1, `(.L_x_375) ;  /* 0x0000006000017945 */ /* 0x000fe80003800000 */
[----:B------:R0:W-:Y:S01]  /*a320*/  @!P5 STG.E.U8 desc[UR36][R4.64+0xa1], R27 ;  /* 0x0000a11b0400d986 */ /* 0x0001e2000c101124 */
[----:B------:R-:W-:Y:S05]  /*a330*/  @P4 BRA `(.L_x_376) ;  /* 0x00000000000c4947 */ /* 0x000fea0003800000 */
[----:B------:R-:W5:Y:S02]  /*a340*/  LDG.E.U8 R22, desc[UR36][R12.64+0xa8] ;  /* 0x0000a8240c167981 */ /* 0x000f64000c1e1100 */
[----:B-----5:R-:W-:-:S05]  /*a350*/  PRMT R0, R22, 0x8880, RZ ;  /* 0x0000888016007816 */ /* 0x020fca00000000ff */
[----:B------:R-:W-:-:S07]  /*a360*/  IMAD R201, R0, R23, RZ ;  /* 0x0000001700c97224 */ /* 0x000fce00078e02ff */
.L_x_376:
[----:B------:R-:W-:Y:S05]  /*a370*/  BSYNC B1 ;  /* 0x0000000000017941 */ /* 0x000fea0003800000 */
.L_x_375:
[----:B0-----:R-:W-:Y:S01]  /*a380*/  @!P4 IMAD R7, R28, R200, R201 ;  /* 0x000000c81c07c224 */ /* 0x001fe200078e02c9 */
[----:B------:R-:W-:Y:S04]  /*a390*/  BSSY B1, `(.L_x_377) ;  /* 0x0000006000017945 */ /* 0x000fe80003800000 */
[----:B------:R0:W-:Y:S01]  /*a3a0*/  @!P4 STG.E.U8 desc[UR36][R10.64+0xa8], R7 ;  /* 0x0000a8070a00c986 */ /* 0x0001e2000c101124 */
[----:B------:R-:W-:Y:S05]  /*a3b0*/  @P1 BRA `(.L_x_378) ;  /* 0x00000000000c1947 */ /* 0x000fea0003800000 */
[----:B------:R-:W5:Y:S02]  /*a3c0*/  LDG.E.U8 R22, desc[UR36][R12.64+0xa9] ;  /* 0x0000a9240c167981 */ /* 0x000f64000c1e1100 */
[----:B-----5:R-:W-:-:S05]  /*a3d0*/  PRMT R0, R22, 0x8880, RZ ;  /* 0x0000888016007816 */ /* 0x020fca00000000ff */
[----:B------:R-:W-:-:S07]  /*a3e0*/  IMAD R201, R0, R23, RZ ;  /* 0x0000001700c97224 */ /* 0x000fce00078e02ff */
.L_x_378:
[----:B------:R-:W-:Y:S05]  /*a3f0*/  BSYNC B1 ;  /* 0x0000000000017941 */ /* 0x000fea0003800000 */
.L_x_377:
[----:B------:R-:W-:Y:S01]  /*a400*/  @!P1 IMAD R29, R29, R200, R201 ;  /* 0x000000c81d1d9224 */ /* 0x000fe200078e02c9 */
[----:B------:R-:W-:Y:S04]  /*a410*/  BSSY B1, `(.L_x_379) ;  /* 0x0000006000017945 */ /* 0x000fe80003800000 */
[----:B------:R0:W-:Y:S01]  /*a420*/  @!P1 STG.E.U8 desc[UR36][R10.64+0xa9], R29 ;  /* 0x0000a91d0a009986 */ /* 0x0001e2000c101124 */
[----:B------:R-:W-:Y:S05]  /*a430*/  @P6 BRA `(.L_x_380) ;  /* 0x00000000000c6947 */ /* 0x000fea0003800000 */
[----:B------:R-:W5:Y:S02]  /*a440*/  LDG.E.U8 R22, desc[UR36][R202.64+0xa8] ;  /* 0x0000a824ca167981 */ /* 0x000f64000c1e1100 */
[----:B-----5:R-:W-:-:S05]  /*a450*/  PRMT R0, R22, 0x8880, RZ ;  /* 0x0000888016007816 */ /* 0x020fca00000000ff */
[----:B------:R-:W-:-:S07]  /*a460*/  IMAD R201, R0, R23, RZ ;  /* 0x0000001700c97224 */ /* 0x000fce00078e02ff */
.L_x_380:
[----:B------:R-:W-:Y:S05]  /*a470*/  BSYNC B1 ;  /* 0x0000000000017941 */ /* 0x000fea0003800000 */
.L_x_379:
[----:B0-----:R-:W-:Y:S01]  /*a480*/  @!P6 IMAD R7, R30, R200, R201 ;  /* 0x000000c81e07e224 */ /* 0x001fe200078e02c9 */
[----:B------:R-:W-:Y:S01]  /*a490*/  ISETP.LT.OR P0, PT, R3, 0xaa, !P0 ;  /* 0x000000aa0300780c */ /* 0x000fe20004701670 */
[----:B------:R-:W-:Y:S03]  /*a4a0*/  BSSY B1, `(.L_x_381) ;  /* 0x0000006000017945 */ /* 0x000fe60003800000 */
[----:B------:R0:W-:Y:S09]  /*a4b0*/  @!P6 STG.E.U8 desc[UR36][R4.64+0xa8], R7 ;  /* 0x0000a8070400e986 */ /* 0x0001f2000c101124 */
[----:B------:R-:W-:Y:S05]  /*a4c0*/  @P0 BRA `(.L_x_382) ;  /* 0x00000000000c0947 */ /* 0x000fea0003800000 */
[----:B------:R-:W5:Y:S02]  /*a4d0*/  LDG.E.U8 R22, desc[UR36][R202.64+0xa9] ;  /* 0x0000a924ca167981 */ /* 0x000f64000c1e1100 */
[----:B-----5:R-:W-:-:S05]  /*a4e0*/  PRMT R0, R22, 0x8880, RZ ;  /* 0x0000888016007816 */ /* 0x020fca00000000ff */
[----:B------:R-:W-:-:S07]  /*a4f0*/  IMAD R201, R0, R23, RZ ;  /* 0x0000001700c97224 */ /* 0x000fce00078e02ff */
.L_x_382:
[----:B------:R-:W-:Y:S05]  /*a500*/  BSYNC B1 ;  /* 0x0000000000017941 */ /* 0x000fea0003800000 */
.L_x_381:
[----:B------:R-:W-:Y:S01]  /*a510*/  IMAD R31, R31, R200, R201 ;  /* 0x000000c81f1f7224 */ /* 0x000fe200078e02c9 */
[----:B------:R-:W-:Y:S06]  /*a520*/  @P0 BRA `(.L_x_383) ;  /* 0x0000002000580947 */ /* 0x000fec0003800000 */
[----:B------:R0:W-:Y:S01]  /*a530*/  STG.E.U8 desc[UR36][R4.64+0xa9], R31 ;  /* 0x0000a91f04007986 */ /* 0x0001e2000c101124 */
[----:B------:R-:W-:Y:S05]  /*a540*/  BRA `(.L_x_383) ;  /* 0x0000002000507947 */ /* 0x000fea0003800000 */
.L_x_30:
[C---:B------:R-:W-:Y:S02]  /*a550*/  ISETP.GE.AND P2, PT, R0.reuse, 0x1, PT ;  /* 0x000000010000780c */ /* 0x040fe40003f46270 */
[----:B------:R-:W-:Y:S02]  /*a560*/  ISETP.GE.AND P3, PT, R0, 0x9, PT ;  /* 0x000000090000780c */ /* 0x000fe40003f66270 */
[C---:B------:R-:W-:Y:S02]  /*a570*/  ISETP.LT.OR P4, PT, R3.reuse, 0x1, !P2 ;  /* 0x000000010300780c */ /* 0x040fe40005781670 */
[C---:B------:R-:W-:Y:S02]  /*a580*/  ISETP.LT.OR P5, PT, R3.reuse, 0x2, !P2 ;  /* 0x000000020300780c */ /* 0x040fe400057a1670 */
[C---:B------:R-:W-:Y:S02]  /*a590*/  ISETP.LT.OR P6, PT, R3.reuse, 0x1, !P3 ;  /* 0x000000010300780c */ /* 0x040fe40005fc1670 */
[----:B------:R-:W-:-:S02]  /*a5a0*/  ISETP.LT.OR P0, PT, R3, 0x2, !P3 ;  /* 0x000000020300780c */ /* 0x000fc40005f01670 */
[----:B------:R-:W-:-:S05]  /*a5b0*/  ISETP.LT.OR P1, PT, R3, 0x9, !P2 ;  /* 0x000000090300780c */ /* 0x000fca0005721670 */
[-C--:B------:R-:W-:Y:S02]  /*a5c0*/  @!P4 IMAD R13, R192, R200.reuse, RZ ;  /* 0x000000c8c00dc224 */ /* 0x080fe400078e02ff */
[-C--:B------:R-:W-:Y:S02]  /*a5d0*/  @!P5 IMAD R193, R193, R200.reuse, RZ ;  /* 0x000000c8c1c1d224 */ /* 0x080fe400078e02ff */
[-C--:B------:R-:W-:Y:S01]  /*a5e0*/  @!P6 IMAD R15, R194, R200.reuse, RZ ;  /* 0x000000c8c20fe224 */ /* 0x080fe200078e02ff */
[----:B------:R0:W-:Y:S01]  /*a5f0*/  @!P4 STG.E.U8 desc[UR36][R6.64], R13 ;  /* 0x0000000d0600c986 */ /* 0x0001e2000c101124 */
[----:B------:R-:W-:Y:S01]  /*a600*/  ISETP.LT.OR P4, PT, R3, 0xa, !P2 ;  /* 0x0000000a0300780c */ /* 0x000fe20005781670 */
[-C--:B------:R-:W-:Y:S02]  /*a610*/  @!P0 IMAD R195, R195, R200.reuse, RZ ;  /* 0x000000c8c3c38224 */ /* 0x080fe400078e02ff */
[----:B------:R-:W-:Y:S01]  /*a620*/  @!P5 STG.E.U8 desc[UR36][R6.64+0x1], R193 ;  /* 0x000001c10600d986 */ /* 0x000fe2000c101124 */
[----:B------:R-:W-:Y:S01]  /*a630*/  ISETP.LT.OR P5, PT, R3, 0x9, !P3 ;  /* 0x000000090300780c */ /* 0x000fe20005fa1670 */
[----:B------:R-:W-:-:S02]  /*a640*/  @!P1 IMAD R19, R196, R200, RZ ;  /* 0x000000c8c4139224 */ /* 0x000fc400078e02ff */
[----:B------:R2:W-:Y:S01]  /*a650*/  @!P6 STG.E.U8 desc[UR36][R8.64], R15 ;  /* 0x0000000f0800e986 */ /* 0x0005e2000c101124 */
[----:B------:R-:W-:-:S03]  /*a660*/  ISETP.LT.OR P6, PT, R3, 0xa, !P3 ;  /* 0x0000000a0300780c */ /* 0x000fc60005fc1670 */
[----:B------:R-:W-:Y:S01]  /*a670*/  @!P0 STG.E.U8 desc[UR36][R8.64+0x1], R195 ;  /* 0x000001c308008986 */ /* 0x000fe2000c101124 */
[C---:B------:R-:W-:Y:S01]  /*a680*/  ISETP.GE.AND P0, PT, R0.reuse, 0x81, PT ;  /* 0x000000810000780c */ /* 0x040fe20003f06270 */
[-C--:B------:R-:W-:Y:S02]  /*a690*/  @!P4 IMAD R197, R197, R200.reuse, RZ ;  /* 0x000000c8c5c5c224 */ /* 0x080fe400078e02ff */
[----:B------:R3:W-:Y:S01]  /*a6a0*/  @!P1 STG.E.U8 desc[UR36][R6.64+0x8], R19 ;  /* 0x0000081306009986 */ /* 0x0007e2000c101124 */
[----:B------:R-:W-:Y:S01]  /*a6b0*/  ISETP.GE.AND P1, PT, R0, 0x89, PT ;  /* 0x000000890000780c */ /* 0x000fe20003f26270 */
[-C--:B0-----:R-:W-:Y:S02]  /*a6c0*/  @!P5 IMAD R13, R198, R200.reuse, RZ ;  /* 0x000000c8c60dd224 */ /* 0x081fe400078e02ff */
[----:B------:R-:W-:Y:S01]  /*a6d0*/  @!P4 STG.E.U8 desc[UR36][R6.64+0x9], R197 ;  /* 0x000009c50600c986 */ /* 0x000fe2000c101124 */
[----:B------:R-:W-:Y:S01]  /*a6e0*/  ISETP.LT.OR P4, PT, R3, 0x1, !P0 ;  /* 0x000000010300780c */ /* 0x000fe20004781670 */
[----:B------:R-:W-:-:S02]  /*a6f0*/  @!P6 IMAD R199, R199, R200, RZ ;  /* 0x000000c8c7c7e224 */ /* 0x000fc400078e02ff */
[----:B------:R0:W-:Y:S01]  /*a700*/  @!P5 STG.E.U8 desc[UR36][R8.64+0x8], R13 ;  /* 0x0000080d0800d986 */ /* 0x0001e2000c101124 */
[----:B------:R-:W-:-:S03]  /*a710*/  ISETP.LT.OR P5, PT, R3, 0x2, !P0 ;  /* 0x000000020300780c */ /* 0x000fc600047a1670 */
[----:B------:R-:W-:Y:S01]  /*a720*/  @!P6 STG.E.U8 desc[UR36][R8.64+0x9], R199 ;  /* 0x000009c70800e986 */ /* 0x000fe2000c101124 */
[----:B------:R-:W-:-:S05]  /*a730*/  ISETP.LT.OR P6, PT, R3, 0x1, !P1 ;  /* 0x000000010300780c */ /* 0x000fca0004fc1670 */
[----:B--2---:R-:W-:-:S04]  /*a740*/  @!P4 IMAD R15, R184, R200, RZ ;  /* 0x000000c8b80fc224 */ /* 0x004fc800078e02ff */
[-C--:B------:R-:W-:Y:S01]  /*a750*/  @!P5 IMAD R185, R185, R200.reuse, RZ ;  /* 0x000000c8b9b9d224 */ /* 0x080fe200078e02ff */
[----:B------:R2:W-:Y:S01]  /*a760*/  @!P4 STG.E.U8 desc[UR36][R10.64], R15 ;  /* 0x0000000f0a00c986 */ /* 0x0005e2000c101124 */
[C---:B------:R-:W-:Y:S02]  /*a770*/  ISETP.LT.OR P4, PT, R3.reuse, 0x2, !P1 ;  /* 0x000000020300780c */ /* 0x040fe40004f81670 */
[----:B---3--:R-:W-:Y:S01]  /*a780*/  @!P6 IMAD R19, R186, R200, RZ ;  /* 0x000000c8ba13e224 */ /* 0x008fe200078e02ff */
[----:B------:R-:W-:Y:S01]  /*a790*/  @!P5 STG.E.U8 desc[UR36][R10.64+0x1], R185 ;  /* 0x000001b90a00d986 */ /* 0x000fe2000c101124 */
[----:B------:R-:W-:-:S03]  /*a7a0*/  ISETP.LT.OR P5, PT, R3, 0x9, !P0 ;  /* 0x000000090300780c */ /* 0x000fc600047a1670 */
[----:B------:R3:W-:Y:S01]  /*a7b0*/  @!P6 STG.E.U8 desc[UR36][R4.64], R19 ;  /* 0x000000130400e986 */ /* 0x0007e2000c101124 */
[----:B------:R-:W-:-:S05]  /*a7c0*/  ISETP.LT.OR P6, PT, R3, 0xa, !P0 ;  /* 0x0000000a0300780c */ /* 0x000fca00047c1670 */
[----:B------:R-:W-:-:S04]  /*a7d0*/  @!P4 IMAD R187, R187, R200, RZ ;  /* 0x000000c8bbbbc224 */ /* 0x000fc800078e02ff */
[-C--:B0-----:R-:W-:Y:S01]  /*a7e0*/  @!P5 IMAD R13, R188, R200.reuse, RZ ;  /* 0x000000c8bc0dd224 */ /* 0x081fe200078e02ff */
[----:B------:R-:W-:Y:S01]  /*a7f0*/  @!P4 STG.E.U8 desc[UR36][R4.64+0x1], R187 ;  /* 0x000001bb0400c986 */ /* 0x000fe2000c101124 */
[----:B------:R-:W-:Y:S02]  /*a800*/  ISETP.LT.OR P4, PT, R3, 0x9, !P1 ;  /* 0x000000090300780c */ /* 0x000fe40004f81670 */
[----:B------:R-:W-:Y:S01]  /*a810*/  @!P6 IMAD R189, R189, R200, RZ ;  /* 0x000000c8bdbde224 */ /* 0x000fe200078e02ff */
        /* <DEDUP_REMOVED lines=451> */
[C---:B------:R-:W-:Y:S02]  /*c450*/  ISETP.LT.OR P2, PT, R3.reuse, 0xaa, !P2 ;  /* 0x000000aa0300780c */ /* 0x040fe40005741670 */
[C---:B------:R-:W-:Y:S01]  /*c460*/  ISETP.LT.OR P5, PT, R3.reuse, 0xa9, !P3 ;  /* 0x000000a90300780c */ /* 0x040fe20005fa1670 */
[----:B------:R-:W-:Y:S01]  /*c470*/  @!P6 STG.E.U8 desc[UR36][R8.64+0xa1], R35 ;  /* 0x0000a1230800e986 */ /* 0x000fe2000c101124 */
[----:B------:R-:W-:-:S02]  /*c480*/  ISETP.LT.OR P3, PT, R3, 0xaa, !P3 ;  /* 0x000000aa0300780c */ /* 0x000fc40005f61670 */
[----:B------:R-:W-:-:S03]  /*c490*/  ISETP.LT.OR P6, PT, R3, 0xa1, !P0 ;  /* 0x000000a10300780c */ /* 0x000fc600047c1670 */
[----:B--2---:R-:W-:-:S04]  /*c4a0*/  @!P4 IMAD R15, R36, R200, RZ ;  /* 0x000000c8240fc224 */ /* 0x004fc800078e02ff */
[-C--:B------:R-:W-:Y:S01]  /*c4b0*/  @!P2 IMAD R37, R37, R200.reuse, RZ ;  /* 0x000000c82525a224 */ /* 0x080fe200078e02ff */
[----:B------:R-:W-:Y:S01]  /*c4c0*/  @!P4 STG.E.U8 desc[UR36][R6.64+0xa8], R15 ;  /* 0x0000a80f0600c986 */ /* 0x000fe2000c101124 */
[-C--:B---3--:R-:W-:Y:S01]  /*c4d0*/  @!P5 IMAD R19, R38, R200.reuse, RZ ;  /* 0x000000c82613d224 */ /* 0x088fe200078e02ff */
[----:B------:R-:W-:Y:S01]  /*c4e0*/  ISETP.LT.OR P4, PT, R3, 0xa9, !P0 ;  /* 0x000000a90300780c */ /* 0x000fe20004781670 */
[-C--:B------:R-:W-:Y:S01]  /*c4f0*/  @!P3 IMAD R39, R39, R200.reuse, RZ ;  /* 0x000000c82727b224 */ /* 0x080fe200078e02ff */
[----:B------:R2:W-:Y:S01]  /*c500*/  @!P2 STG.E.U8 desc[UR36][R6.64+0xa9], R37 ;  /* 0x0000a9250600a986 */ /* 0x0005e2000c101124 */
[----:B0-----:R-:W-:Y:S01]  /*c510*/  @!P6 IMAD R13, R24, R200, RZ ;  /* 0x000000c8180de224 */ /* 0x001fe200078e02ff */
[C---:B------:R-:W-:Y:S02]  /*c520*/  ISETP.LT.OR P2, PT, R3.reuse, 0xa2, !P0 ;  /* 0x000000a20300780c */ /* 0x040fe40004741670 */
[----:B------:R-:W-:Y:S01]  /*c530*/  @!P5 STG.E.U8 desc[UR36][R8.64+0xa8], R19 ;  /* 0x0000a8130800d986 */ /* 0x000fe2000c101124 */
[----:B------:R-:W-:-:S02]  /*c540*/  ISETP.LT.OR P0, PT, R3, 0xaa, !P0 ;  /* 0x000000aa0300780c */ /* 0x000fc40004701670 */
[C---:B------:R-:W-:Y:S01]  /*c550*/  ISETP.LT.OR P5, PT, R3.reuse, 0xa9, !P1 ;  /* 0x000000a90300780c */ /* 0x040fe20004fa1670 */
[----:B------:R0:W-:Y:S01]  /*c560*/  @!P3 STG.E.U8 desc[UR36][R8.64+0xa9], R39 ;  /* 0x0000a9270800b986 */ /* 0x0001e2000c101124 */
[----:B------:R-:W-:-:S03]  /*c570*/  ISETP.LT.OR P3, PT, R3, 0xa1, !P1 ;  /* 0x000000a10300780c */ /* 0x000fc60004f61670 */
[----:B------:R3:W-:Y:S01]  /*c580*/  @!P6 STG.E.U8 desc[UR36][R10.64+0xa0], R13 ;  /* 0x0000a00d0a00e986 */ /* 0x0007e2000c101124 */
[C---:B------:R-:W-:Y:S01]  /*c590*/  ISETP.LT.OR P6, PT, R3.reuse, 0xa2, !P1 ;  /* 0x000000a20300780c */ /* 0x040fe20004fc1670 */
[-C--:B--2---:R-:W-:Y:S01]  /*c5a0*/  @!P4 IMAD R7, R28, R200.reuse, RZ ;  /* 0x000000c81c07c224 */ /* 0x084fe200078e02ff */
[----:B------:R-:W-:Y:S01]  /*c5b0*/  ISETP.LT.OR P1, PT, R3, 0xaa, !P1 ;  /* 0x000000aa0300780c */ /* 0x000fe20004f21670 */
[-C--:B------:R-:W-:Y:S02]  /*c5c0*/  @!P2 IMAD R25, R25, R200.reuse, RZ ;  /* 0x000000c81919a224 */ /* 0x080fe400078e02ff */
[-C--:B------:R-:W-:Y:S02]  /*c5d0*/  @!P0 IMAD R29, R29, R200.reuse, RZ ;  /* 0x000000c81d1d8224 */ /* 0x080fe400078e02ff */
[-C--:B0-----:R-:W-:Y:S01]  /*c5e0*/  @!P5 IMAD R9, R30, R200.reuse, RZ ;  /* 0x000000c81e09d224 */ /* 0x081fe200078e02ff */
[----:B------:R3:W-:Y:S01]  /*c5f0*/  @!P2 STG.E.U8 desc[UR36][R10.64+0xa1], R25 ;  /* 0x0000a1190a00a986 */ /* 0x0007e2000c101124 */
[----:B------:R-:W-:-:S04]  /*c600*/  @!P3 IMAD R3, R26, R200, RZ ;  /* 0x000000c81a03b224 */ /* 0x000fc800078e02ff */
[-C--:B------:R-:W-:Y:S01]  /*c610*/  @!P6 IMAD R27, R27, R200.reuse, RZ ;  /* 0x000000c81b1be224 */ /* 0x080fe200078e02ff */
[----:B------:R3:W-:Y:S01]  /*c620*/  @!P3 STG.E.U8 desc[UR36][R4.64+0xa0], R3 ;  /* 0x0000a0030400b986 */ /* 0x0007e2000c101124 */
[----:B------:R-:W-:-:S03]  /*c630*/  @!P1 IMAD R31, R31, R200, RZ ;  /* 0x000000c81f1f9224 */ /* 0x000fc600078e02ff */
[----:B------:R3:W-:Y:S04]  /*c640*/  @!P6 STG.E.U8 desc[UR36][R4.64+0xa1], R27 ;  /* 0x0000a11b0400e986 */ /* 0x0007e8000c101124 */
[----:B------:R3:W-:Y:S04]  /*c650*/  @!P4 STG.E.U8 desc[UR36][R10.64+0xa8], R7 ;  /* 0x0000a8070a00c986 */ /* 0x0007e8000c101124 */
[----:B------:R3:W-:Y:S04]  /*c660*/  @!P0 STG.E.U8 desc[UR36][R10.64+0xa9], R29 ;  /* 0x0000a91d0a008986 */ /* 0x0007e8000c101124 */
[----:B------:R3:W-:Y:S04]  /*c670*/  @!P5 STG.E.U8 desc[UR36][R4.64+0xa8], R9 ;  /* 0x0000a8090400d986 */ /* 0x0007e8000c101124 */
[----:B------:R3:W-:Y:S02]  /*c680*/  @!P1 STG.E.U8 desc[UR36][R4.64+0xa9], R31 ;  /* 0x0000a91f04009986 */ /* 0x0007e4000c101124 */
.L_x_383:
[----:B------:R-:W-:Y:S05]  /*c690*/  BSYNC B0 ;  /* 0x0000000000007941 */ /* 0x000fea0003800000 */
.L_x_29:
[----:B------:R-:W-:Y:S01]  /*c6a0*/  ULDC UR4, c[0x0][0xc] ;  /* 0x0000030000047ab9 */ /* 0x000fe20000000800 */
[----:B------:R-:W-:Y:S01]  /*c6b0*/  ULDC UR5, c[0x0][0x10] ;  /* 0x0000040000057ab9 */ /* 0x000fe20000000800 */
[----:B---3--:R-:W3:Y:S01]  /*c6c0*/  LDC R3, c[0x0][0x14] ;  /* 0x00000500ff037b82 */ /* 0x008ee20000000800 */
[----:B------:R-:W-:Y:S01]  /*c6d0*/  UIMAD.WIDE.U32 UR4, UR4, UR5, URZ ;  /* 0x00000005040472a5 */ /* 0x000fe2000f8e003f */
[----:B------:R-:W-:Y:S01]  /*c6e0*/  PRMT R0, RZ, 0x7610, R0 ;  /* 0x00007610ff007816 */ /* 0x000fe20000000000 */
[----:B------:R-:W-:-:S04]  /*c6f0*/  UMOV UR58, 0xffffffff ;  /* 0xffffffff003a7882 */ /* 0x000fc80000000000 */
[----:B---3--:R-:W-:-:S04]  /*c700*/  IMAD.WIDE.U32 R16, R3, UR4, R16 ;  /* 0x0000000403107c25 */ /* 0x008fc8000f8e0010 */
[----:B------:R-:W-:Y:S01]  /*c710*/  IMAD R3, R3, UR5, RZ ;  /* 0x0000000503037c24 */ /* 0x000fe2000f8e02ff */
[----:B------:R-:W-:Y:S02]  /*c720*/  ULDC.64 UR4, c[0x0][0x650] ;  /* 0x0001940000047ab9 */ /* 0x000fe40000000a00 */
[----:B------:R-:W-:Y:S01]  /*c730*/  ISETP.GE.U32.AND P0, PT, R16, UR4, PT ;  /* 0x0000000410007c0c */ /* 0x000fe2000bf06070 */
[----:B------:R-:W-:Y:S01]  /*c740*/  IMAD.IADD R17, R17, 0x1, R3 ;  /* 0x0000000111117824 */ /* 0x000fe200078e0203 */
[----:B------:R-:W-:Y:S02]  /*c750*/  UMOV UR4, 0xffffffff ;  /* 0xffffffff00047882 */ /* 0x000fe40000000000 */
[----:B------:R-:W-:Y:S02]  /*c760*/  IMAD.U32 R18, RZ, RZ, UR4 ;  /* 0x00000004ff127e24 */ /* 0x000fe4000f8e00ff */
[----:B------:R-:W-:-:S13]  /*c770*/  ISETP.GE.U32.AND.EX P0, PT, R17, UR5, PT, P0 ;  /* 0x0000000511007c0c */ /* 0x000fda000bf06100 */
[----:B------:R-:W-:Y:S05]  /*c780*/  @P0 BRA `(.L_x_384) ;  /* 0x00000004008c0947 */ /* 0x000fea0003800000 */
[----:B------:R-:W3:Y:S01]  /*c790*/  S2UR UR6, SR_CTAID.X ;  /* 0x00000000000679c3 */ /* 0x000ee20000002500 */
[----:B------:R-:W-:Y:S01]  /*c7a0*/  ULDC.64 UR12, c[0x0][0x628] ;  /* 0x00018a00000c7ab9 */ /* 0x000fe20000000a00 */
[----:B------:R-:W-:Y:S01]  /*c7b0*/  ULDC UR4, c[0x0][0x150] ;  /* 0x0000540000047ab9 */ /* 0x000fe20000000800 */
[----:B------:R-:W-:Y:S01]  /*c7c0*/  ISETP.NE.U32.AND P0, PT, RZ, UR12, PT ;  /* 0x0000000cff007c0c */ /* 0x000fe2000bf05070 */
[----:B------:R-:W-:Y:S01]  /*c7d0*/  ULDC UR15, c[0x0][0x630] ;  /* 0x00018c00000f7ab9 */ /* 0x000fe20000000800 */
[C---:B------:R-:W-:Y:S01]  /*c7e0*/  R2UR UR16, R16.reuse ;  /* 0x00000000101072ca */ /* 0x040fe200000e0000 */
[----:B------:R-:W-:Y:S01]  /*c7f0*/  ULDC UR19, c[0x0][0x154] ;  /* 0x0000550000137ab9 */ /* 0x000fe20000000800 */
[----:B------:R-:W-:Y:S01]  /*c800*/  ISETP.NE.AND.EX P0, PT, RZ, UR13, PT, P0 ;  /* 0x0000000dff007c0c */ /* 0x000fe2000bf05300 */
[----:B------:R-:W0:Y:S01]  /*c810*/  S2UR UR18, SR_CTAID.Y ;  /* 0x00000000001279c3 */ /* 0x000e220000002600 */
[----:B------:R-:W-:Y:S02]  /*c820*/  R2UR UR17, R17 ;  /* 0x00000000111172ca */ /* 0x000fe400000e0000 */
[----:B------:R-:W-:-:S02]  /*c830*/  R2UR UR10, R16 ;  /* 0x00000000100a72ca */ /* 0x000fc400000e0000 */
[----:B------:R-:W-:Y:S02]  /*c840*/  R2UR UR11, R17 ;  /* 0x00000000110b72ca */ /* 0x000fe400000e0000 */
[----:B---3--:R-:W-:-:S05]  /*c850*/  I2FP.F32.U32 R0, UR6 ;  /* 0x0000000600007c45 */ /* 0x008fca0008201000 */
[----:B------:R-:W-:-:S04]  /*c860*/  FMUL R0, R0, UR4 ;  /* 0x0000000400007c20 */ /* 0x000fc80008400000 */
[----:B------:R3:W0:Y:S01]  /*c870*/  F2I.U32.TRUNC.NTZ R3, R0 ;  /* 0x0000000000037305 */ /* 0x000622000020f000 */
[----:B------:R-:W-:Y:S05]  /*c880*/  @!P0 BRA `(.L_x_385) ;  /* 0x0000000000308947 */ /* 0x000fea0003800000 */
        /* <DEDUP_REMOVED lines=12> */
.L_x_385:
[----:B------:R-:W-:Y:S01]  /*c950*/  USHF.R.U64 UR58, UR10, UR15, UR11 ;  /* 0x0000000f0a3a7299 */ /* 0x000fe2000800120b */
[----:B0--3--:R-:W-:Y:S01]  /*c960*/  I2FP.F32.U32 R0, UR18 ;  /* 0x0000001200007c45 */ /* 0x009fe20008201000 */
[----:B------:R-:W-:Y:S02]  /*c970*/  USHF.R.U32.HI UR4, URZ, UR15, UR11 ;  /* 0x0000000f3f047299 */ /* 0x000fe4000801160b */
        /* <DEDUP_REMOVED lines=8> */
[----:B------:R-:W-:Y:S01]  /*ca00*/  UIMAD.WIDE.U32 UR8, UR10, UR12, UR8 ;  /* 0x0000000c0a0872a5 */ /* 0x000fe2000f8e0008 */
[----:B------:R-:W-:Y:S01]  /*ca10*/  R2UR UR12, R3 ;  /* 0x00000000030c72ca */ /* 0x000fe200000e0000 */
[----:B------:R-:W-:Y:S01]  /*ca20*/  UIMAD UR10, UR10, UR13, UR4 ;  /* 0x0000000d0a0a72a4 */ /* 0x000fe2000f8e0204 */
[----:B------:R-:W-:Y:S01]  /*ca30*/  ULDC UR11, c[0x0][0x618] ;  /* 0x00018600000b7ab9 */ /* 0x000fe20000000800 */
[----:B------:R-:W-:Y:S02]  /*ca40*/  ULDC UR21, c[0x0][0x658] ;  /* 0x0001960000157ab9 */ /* 0x000fe40000000800 */
[----:B------:R-:W-:Y:S01]  /*ca50*/  UIADD3 UR9, UR9, UR10, URZ ;  /* 0x0000000a09097290 */ /* 0x000fe2000fffe03f */
[----:B------:R-:W-:Y:S01]  /*ca60*/  UMOV UR15, 0xffffffff ;  /* 0xffffffff000f7882 */ /* 0x000fe20000000000 */
[----:B------:R-:W-:Y:S01]  /*ca70*/  ULDC.64 UR4, c[0x0][0x640] ;  /* 0x0001900000047ab9 */ /* 0x000fe20000000a00 */
[----:B------:R-:W-:Y:S01]  /*ca80*/  USHF.L.U32 UR15, UR15, UR21, URZ ;  /* 0x000000150f0f7299 */ /* 0x000fe2000800063f */
[----:B------:R-:W-:Y:S01]  /*ca90*/  ISETP.NE.U32.AND P0, PT, RZ, UR4, PT ;  /* 0x00000004ff007c0c */ /* 0x000fe2000bf05070 */
[----:B------:R-:W-:-:S02]  /*caa0*/  USHF.R.U64 UR16, UR8, UR11, UR9 ;  /* 0x0000000b08107299 */ /* 0x000fc40008001209 */
[----:B------:R-:W-:Y:S01]  /*cab0*/  USHF.R.U32.HI UR8, URZ, UR11, UR9 ;  /* 0x0000000b3f087299 */ /* 0x000fe20008011609 */
[----:B0-----:R-:W-:Y:S01]  /*cac0*/  R2UR UR14, R0 ;  /* 0x00000000000e72ca */ /* 0x001fe200000e0000 */
[----:B------:R-:W-:Y:S01]  /*cad0*/  ULDC UR17, c[0x0][0x608] ;  /* 0x0001820000117ab9 */ /* 0x000fe20000000800 */
[----:B------:R-:W-:Y:S01]  /*cae0*/  ULOP3.LUT UR22, URZ, UR15, URZ, 0x33, !UPT ;  /* 0x0000000f3f167292 */ /* 0x000fe2000f8e333f */
[----:B------:R-:W-:Y:S01]  /*caf0*/  ISETP.NE.AND.EX P0, PT, RZ, UR5, PT, P0 ;  /* 0x00000005ff007c0c */ /* 0x000fe2000bf05300 */
[----:B------:R-:W-:Y:S02]  /*cb00*/  USHF.R.U64 UR15, UR16, UR17, UR8 ;  /* 0x00000011100f7299 */ /* 0x000fe40008001208 */
[----:B------:R-:W-:Y:S02]  /*cb10*/  USHF.R.U32.HI UR8, URZ, UR17, UR8 ;  /* 0x000000113f087299 */ /* 0x000fe40008011608 */
[----:B------:R-:W-:Y:S02]  /*cb20*/  UIADD3 UR12, -UR12, URZ, URZ ;  /* 0x0000003f0c0c7290 */ /* 0x000fe4000fffe13f */
[----:B------:R-:W-:Y:S01]  /*cb30*/  USHF.R.U64 UR17, UR15, UR21, UR8 ;  /* 0x000000150f117299 */ /* 0x000fe20008001208 */
[----:B------:R-:W-:Y:S01]  /*cb40*/  UMOV UR19, 0x1 ;  /* 0x0000000100137882 */ /* 0x000fe20000000000 */
[----:B------:R-:W-:Y:S01]  /*cb50*/  ULDC UR13, c[0x0][0x144] ;  /* 0x00005100000d7ab9 */ /* 0x000fe20000000800 */
[----:B------:R-:W-:Y:S01]  /*cb60*/  ULDC UR7, c[0x0][0x600] ;  /* 0x0001800000077ab9 */ /* 0x000fe20000000800 */
[----:B------:R-:W-:-:S02]  /*cb70*/  USHF.L.U32 UR25, UR19, UR21, URZ ;  /* 0x0000001513197299 */ /* 0x000fc4000800063f */
[----:B------:R-:W-:Y:S02]  /*cb80*/  USHF.R.U32.HI UR8, URZ, UR21, UR8 ;  /* 0x000000153f087299 */ /* 0x000fe40008011608 */
[----:B------:R-:W-:Y:S02]  /*cb90*/  UIMAD UR21, UR13, UR12, UR6 ;  /* 0x0000000c0d1572a4 */ /* 0x000fe4000f8e0206 */
[----:B------:R-:W-:Y:S02]  /*cba0*/  UIADD3 UR20, UR7, -0x1, URZ ;  /* 0xffffffff07147890 */ /* 0x000fe4000fffe03f */
[----:B------:R-:W-:Y:S01]  /*cbb0*/  UIADD3 UR19, -UR14, URZ, URZ ;  /* 0x0000003f0e137290 */ /* 0x000fe2000fffe13f */
        /* <DEDUP_REMOVED lines=17> */
.L_x_386:
[----:B------:R-:W-:Y:S01]  /*ccd0*/  UISETP.NE.AND UP0, UPT, UR61, URZ, UPT ;  /* 0x0000003f3d00728c */ /* 0x000fe2000bf05270 */
[----:B------:R-:W-:Y:S01]  /*cce0*/  IMAD.MOV.U32 R0, RZ, RZ, 0x1 ;  /* 0x00000001ff007424 */ /* 0x000fe200078e00ff */
[----:B------:R-:W-:Y:S02]  /*ccf0*/  USHF.R.U64 UR4, UR6, UR23, UR8 ;  /* 0x0000001706047299 */ /* 0x000fe40008001208 */
[----:B------:R-:W-:Y:S02]  /*cd00*/  ULOP3.LUT UR6, UR15, UR22, URZ, 0xc0, !UPT ;  /* 0x000000160f067292 */ /* 0x000fe4000f8ec03f */
[----:B------:R-:W-:Y:S02]  /*cd10*/  UIADD3 UR5, -UR4, URZ, URZ ;  /* 0x0000003f04057290 */ /* 0x000fe4000fffe13f */
[----:B------:R-:W-:Y:S02]  /*cd20*/  UIMAD UR6, UR25, UR4, UR6 ;  /* 0x00000004190672a4 */ /* 0x000fe4000f8e0206 */
[----:B------:R-:W-:-:S02]  /*cd30*/  ULOP3.LUT UR16, UR16, UR20, URZ, 0xc0, !UPT ;  /* 0x0000001410107292 */ /* 0x000fc4000f8ec03f */
[----:B------:R-:W-:Y:S02]  /*cd40*/  @UP0 UIMAD UR21, UR26, UR19, UR18 ;  /* 0x000000131a1502a4 */ /* 0x000fe4000f8e0212 */
[----:B------:R-:W-:-:S03]  /*cd50*/  UIMAD UR4, UR5, UR24, UR17 ;  /* 0x00000018050472a4 */ /* 0x000fc6000f8e0211 */
[----:B------:R-:W-:Y:S01]  /*cd60*/  ULDC UR5, c[0x0][0x610] ;  /* 0x0001840000057ab9 */ /* 0x000fe20000000800 */
[----:B------:R-:W-:Y:S02]  /*cd70*/  UIMAD UR4, UR4, UR7, UR16 ;  /* 0x00000007040472a4 */ /* 0x000fe4000f8e0210 */
[----:B------:R-:W-:-:S04]  /*cd80*/  UIMAD UR6, UR6, UR5, UR21 ;  /* 0x00000005060672a4 */ /* 0x000fc8000f8e0215 */
[----:B------:R-:W-:Y:S02]  /*cd90*/  USEL UR5, UR4, UR6, !UP0 ;  /* 0x0000000604057287 */ /* 0x000fe4000c000000 */
[----:B------:R-:W-:-:S04]  /*cda0*/  USEL UR6, UR6, UR4, !UP0 ;  /* 0x0000000406067287 */ /* 0x000fc8000c000000 */
[----:B------:R-:W-:-:S08]  /*cdb0*/  IMAD.U32 R18, RZ, RZ, UR5 ;  /* 0x00000005ff127e24 */ /* 0x000fd0000f8e00ff */
.L_x_384:
[----:B------:R-:W-:Y:S01]  /*cdc0*/  LOP3.LUT P0, RZ, R0, 0xff, RZ, 0xc0, !PT ;  /* 0x000000ff00ff7812 */ /* 0x000fe2000780c0ff */
[----:B------:R-:W-:-:S12]  /*cdd0*/  IMAD.U32 R19, RZ, RZ, UR6 ;  /* 0x00000006ff137e24 */ /* 0x000fd8000f8e00ff */
[----:B------:R-:W-:Y:S05]  /*cde0*/  @P0 BRA `(.L_x_387) ;  /* 0xffffff4000f40947 */ /* 0x000fea000383ffff */
[----:B------:R-:W-:Y:S05]  /*cdf0*/  EXIT ;  /* 0x000000000000794d */ /* 0x000fea0003800000 */
.L_x_4:
[----:B------:R-:W-:Y:S01]  /*ce00*/  ULDC.64 UR8, c[0x0][0x650] ;  /* 0x0001940000087ab9 */ /* 0x000fe20000000a00 */
[----:B------:R-:W-:Y:S01]  /*ce10*/  PRMT R0, RZ, 0x7610, R0 ;  /* 0x00007610ff007816 */ /* 0x000fe20000000000 */
[----:B------:R-:W-:Y:S01]  /*ce20*/  IMAD.MOV.U32 R3, RZ, RZ, -0x1 ;  /* 0xffffffffff037424 */ /* 0x000fe200078e00ff */
[----:B------:R-:W-:Y:S01]  /*ce30*/  ISETP.GE.U32.AND P0, PT, R16, UR8, PT ;  /* 0x0000000810007c0c */ /* 0x000fe2000bf06070 */
[----:B------:R-:W-:Y:S02]  /*ce40*/  IMAD.MOV.U32 R4, RZ, RZ, -0x1 ;  /* 0xffffffffff047424 */ /* 0x000fe400078e00ff */
[----:B------:R-:W-:Y:S01]  /*ce50*/  IMAD.MOV.U32 R11, RZ, RZ, -0x1 ;  /* 0xffffffffff0b7424 */ /* 0x000fe200078e00ff */
[----:B------:R-:W-:-:S13]  /*ce60*/  ISETP.GE.U32.AND.EX P0, PT, R17, UR9, PT, P0 ;  /* 0x0000000911007c0c */ /* 0x000fda000bf06100 */
[----:B------:R-:W-:Y:S05]  /*ce70*/  @P0 BRA `(.L_x_388) ;  /* 0x00000004008c0947 */ /* 0x000fea0003800000 */
[----:B------:R-:W-:Y:S01]  /*ce80*/  I2FP.F32.U32 R0, UR4 ;  /* 0x0000000400007c45 */ /* 0x000fe20008201000 */
[----:B0-----:R-:W-:Y:S01]  /*ce90*/  ULDC.64 UR16, c[0x0][0x628] ;  /* 0x00018a0000107ab9 */ /* 0x001fe20000000a00 */
        /* <DEDUP_REMOVED lines=24> */
.L_x_389:
        /* <DEDUP_REMOVED lines=24> */
[----:B------:R-:W-:Y:S01]  /*d1a0*/  UMOV UR19, 0x1 ;  /* 0x0000000100137882 */ /* 0x000fe20000000000 */
[----:B------:R-:W-:Y:S01]  /*d1b0*/  ULDC UR20, c[0x0][0x608] ;  /* 0x0001820000147ab9 */ /* 0x000fe20000000800 */
[----:B------:R-:W-:Y:S01]  /*d1c0*/  USHF.L.U32 UR26, UR19, UR23, URZ ;  /* 0x00000017131a7299 */ /* 0x000fe2000800063f */
[----:B------:R-:W-:Y:S01]  /*d1d0*/  ISETP.NE.AND.EX P0, PT, RZ, UR9, PT, P0 ;  /* 0x00000009ff007c0c */ /* 0x000fe2000bf05300 */
[----:B------:R-:W-:Y:S02]  /*d1e0*/  USHF.R.U64 UR19, UR18, UR20, UR11 ;  /* 0x0000001412137299 */ /* 0x000fe4000800120b */
[----:B------:R-:W-:Y:S02]  /*d1f0*/  USHF.R.U32.HI UR11, URZ, UR20, UR11 ;  /* 0x000000143f0b7299 */ /* 0x000fe4000801160b */
[----:B------:R-:W-:-:S02]  /*d200*/  UIADD3 UR15, -UR15, URZ, URZ ;  /* 0x0000003f0f0f7290 */ /* 0x000fc4000fffe13f */
[----:B------:R-:W-:Y:S01]  /*d210*/  USHF.R.U64 UR20, UR19, UR23, UR11 ;  /* 0x0000001713147299 */ /* 0x000fe2000800120b */
[----:B------:R-:W-:Y:S01]  /*d220*/  ULDC UR16, c[0x0][0x144] ;  /* 0x0000510000107ab9 */ /* 0x000fe20000000800 */
[----:B------:R-:W-:Y:S01]  /*d230*/  ULDC UR6, c[0x0][0x600] ;  /* 0x0001800000067ab9 */ /* 0x000fe20000000800 */
[----:B------:R-:W-:Y:S02]  /*d240*/  USHF.R.U32.HI UR11, URZ, UR23, UR11 ;  /* 0x000000173f0b7299 */ /* 0x000fe4000801160b */
[----:B------:R-:W-:Y:S02]  /*d250*/  UIMAD UR23, UR16, UR15, UR4 ;  /* 0x0000000f101772a4 */ /* 0x000fe4000f8e0204 */
[----:B------:R-:W-:Y:S02]  /*d260*/  UIADD3 UR22, UR6, -0x1, URZ ;  /* 0xffffffff06167890 */ /* 0x000fe4000fffe03f */
[----:B------:R-:W-:Y:S02]  /*d270*/  ULOP3.LUT UR27, URZ, UR13, URZ, 0x33, !UPT ;  /* 0x0000000d3f1b7292 */ /* 0x000fe4000f8e333f */
        /* <DEDUP_REMOVED lines=18> */
.L_x_390:
[----:B------:R-:W-:Y:S01]  /*d3a0*/  UISETP.NE.AND UP0, UPT, UR61, URZ, UPT ;  /* 0x0000003f3d00728c */ /* 0x000fe2000bf05270 */
[----:B------:R-:W-:Y:S01]  /*d3b0*/  IMAD.MOV.U32 R0, RZ, RZ, 0x1 ;  /* 0x00000001ff007424 */ /* 0x000fe200078e00ff */
[----:B------:R-:W-:Y:S01]  /*d3c0*/  USHF.R.U64 UR8, UR4, UR24, UR11 ;  /* 0x0000001804087299 */ /* 0x000fe2000800120b */
[----:B------:R-:W-:Y:S01]  /*d3d0*/  IMAD.U32 R11, RZ, RZ, UR5 ;  /* 0x00000005ff0b7e24 */ /* 0x000fe2000f8e00ff */
[----:B------:R-:W-:Y:S02]  /*d3e0*/  ULOP3.LUT UR4, UR19, UR27, URZ, 0xc0, !UPT ;  /* 0x0000001b13047292 */ /* 0x000fe4000f8ec03f */
[----:B------:R-:W-:Y:S02]  /*d3f0*/  ULOP3.LUT UR18, UR18, UR22, URZ, 0xc0, !UPT ;  /* 0x0000001612127292 */ /* 0x000fe4000f8ec03f */
[----:B------:R-:W-:-:S03]  /*d400*/  UIMAD UR4, UR26, UR8, UR4 ;  /* 0x000000081a0472a4 */ /* 0x000fc6000f8e0204 */
[----:B------:R-:W-:Y:S02]  /*d410*/  @UP0 UIMAD UR23, UR28, UR21, UR7 ;  /* 0x000000151c1702a4 */ /* 0x000fe4000f8e0207 */
[----:B------:R-:W-:-:S03]  /*d420*/  UIADD3 UR7, -UR8, URZ, URZ ;  /* 0x0000003f08077290 */ /* 0x000fc6000fffe13f */
[----:B------:R-:W-:Y:S01]  /*d430*/  ULDC UR8, c[0x0][0x610] ;  /* 0x0001840000087ab9 */ /* 0x000fe20000000800 */
[----:B------:R-:W-:Y:S02]  /*d440*/  UIMAD UR7, UR7, UR25, UR20 ;  /* 0x00000019070772a4 */ /* 0x000fe4000f8e0214 */
[----:B------:R-:W-:Y:S02]  /*d450*/  UIMAD UR4, UR4, UR8, UR23 ;  /* 0x00000008040472a4 */ /* 0x000fe4000f8e0217 */
[----:B------:R-:W-:-:S04]  /*d460*/  UIMAD UR7, UR7, UR6, UR18 ;  /* 0x00000006070772a4 */ /* 0x000fc8000f8e0212 */
[----:B------:R-:W-:Y:S02]  /*d470*/  USEL UR6, UR7, UR4, !UP0 ;  /* 0x0000000407067287 */ /* 0x000fe4000c000000 */
[----:B------:R-:W-:-:S04]  /*d480*/  USEL UR4, UR4, UR7, !UP0 ;  /* 0x0000000704047287 */ /* 0x000fc8000c000000 */
[----:B------:R-:W-:Y:S02]  /*d490*/  IMAD.U32 R4, RZ, RZ, UR6 ;  /* 0x00000006ff047e24 */ /* 0x000fe4000f8e00ff */
[----:B------:R-:W-:-:S07]  /*d4a0*/  IMAD.U32 R3, RZ, RZ, UR4 ;  /* 0x00000004ff037e24 */ /* 0x000fce000f8e00ff */
.L_x_388:
[----:B------:R-:W-:-:S08]  /*d4b0*/  NOP ;  /* 0x0000000000007918 */ /* 0x000fd00000000000 */
[----:B------:R-:W1:-:S00]  /*d4c0*/  USETMAXREG.DEALLOC.CTAPOOL 0x28 ;  /* 0x00000028000079c8 */ /* 0x000e4000080e0500 */
[----:B------:R-:W-:-:S13]  /*d4d0*/  ISETP.NE.AND P0, PT, RZ, UR10, PT ;  /* 0x0000000aff007c0c */ /* 0x000fda000bf05270 */
[----:B0-----:R-:W-:Y:S05]  /*d4e0*/  @P0 EXIT ;  /* 0x000000000000094d */ /* 0x001fea0003800000 */
[----:B-1----:R-:W-:Y:S01]  /*d4f0*/  LOP3.LUT P0, RZ, R0, 0xff, RZ, 0xc0, !PT ;  /* 0x000000ff00ff7812 */ /* 0x002fe2000780c0ff */
[----:B------:R-:W-:Y:S02]  /*d500*/  IMAD.MOV.U32 R8, RZ, RZ, 0x1 ;  /* 0x00000001ff087424 */ /* 0x000fe400078e00ff */
[----:B------:R-:W-:-:S10]  /*d510*/  IMAD.MOV.U32 R0, RZ, RZ, RZ ;  /* 0x000000ffff007224 */ /* 0x000fd400078e00ff */
[----:B------:R-:W-:Y:S05]  /*d520*/  @!P0 BRA `(.L_x_391) ;  /* 0x0000000c004c8947 */ /* 0x000fea0003800000 */
[----:B------:R-:W-:Y:S01]  /*d530*/  ULDC UR4, c[0x0][0x28c] ;  /* 0x0000a30000047ab9 */ /* 0x000fe20000000800 */
[----:B------:R-:W-:Y:S01]  /*d540*/  ULDC UR6, c[0x0][0x658] ;  /* 0x0001960000067ab9 */ /* 0x000fe20000000800 */
[----:B------:R-:W-:Y:S01]  /*d550*/  UIADD3 UR10, UR4, 0x3f, URZ ;  /* 0x0000003f040a7890 */ /* 0x000fe2000fffe03f */
[C---:B------:R-:W-:Y:S01]  /*d560*/  LOP3.LUT P3, RZ, R2.reuse, 0x7f, RZ, 0xc0, !PT ;  /* 0x0000007f02ff7812 */ /* 0x040fe2000786c0ff */
[----:B------:R-:W-:Y:S01]  /*d570*/  UMOV UR7, 0xffffffff ;  /* 0xffffffff00077882 */ /* 0x000fe20000000000 */
[----:B------:R-:W-:Y:S01]  /*d580*/  ULDC UR5, c[0x0][0x600] ;  /* 0x0001800000057ab9 */ /* 0x000fe20000000800 */
[----:B------:R-:W-:Y:S01]  /*d590*/  UMOV UR9, 0x1 ;  /* 0x0000000100097882 */ /* 0x000fe20000000000 */
[----:B------:R-:W-:Y:S01]  /*d5a0*/  USHF.L.U32 UR7, UR7, UR6, URZ ;  /* 0x0000000607077299 */ /* 0x000fe2000800063f */
[----:B------:R-:W-:Y:S01]  /*d5b0*/  LOP3.LUT P0, RZ, R2, 0x1f, RZ, 0xc0, !PT ;  /* 0x0000001f02ff7812 */ /* 0x000fe2000780c0ff */
[----:B------:R-:W-:Y:S01]  /*d5c0*/  UIADD3 UR4, UR5, -0x1, URZ ;  /* 0xffffffff05047890 */ /* 0x000fe2000fffe03f */
[----:B------:R-:W-:Y:S01]  /*d5d0*/  BSSY B0, `(.L_x_391) ;  /* 0x00000c8000007945 */ /* 0x000fe20003800000 */
[----:B------:R-:W-:Y:S01]  /*d5e0*/  USHF.R.S32.HI UR11, URZ, 0x1f, UR10 ;  /* 0x0000001f3f0b7899 */ /* 0x000fe2000801140a */
[----:B------:R-:W-:Y:S01]  /*d5f0*/  PLOP3.LUT P0, PT, P0, P3, PT, 0x8a, 0x0 ;  /* 0x000000000000781c */ /* 0x000fe20000707172 */
[----:B------:R-:W-:Y:S01]  /*d600*/  ULDC UR8, c[0x0][0xc] ;  /* 0x0000030000087ab9 */ /* 0x000fe20000000800 */
[----:B------:R-:W-:Y:S01]  /*d610*/  USHF.L.U32 UR5, UR9, UR6, URZ ;  /* 0x0000000609057299 */ /* 0x000fe2000800063f */
[----:B------:R-:W-:Y:S01]  /*d620*/  IMAD.MOV.U32 R9, RZ, RZ, 0x1 ;  /* 0x00000001ff097424 */ /* 0x000fe200078e00ff */
[----:B------:R-:W-:Y:S01]  /*d630*/  ULEA.HI UR11, UR11, UR10, URZ, 0x6 ;  /* 0x0000000a0b0b7291 */ /* 0x000fe2000f8f303f */
[----:B------:R-:W-:Y:S01]  /*d640*/  IMAD.MOV.U32 R8, RZ, RZ, 0x1 ;  /* 0x00000001ff087424 */ /* 0x000fe200078e00ff */
[----:B------:R-:W-:Y:S01]  /*d650*/  ULDC UR9, c[0x0][0x10] ;  /* 0x0000040000097ab9 */ /* 0x000fe20000000800 */
[----:B------:R-:W-:Y:S01]  /*d660*/  ULOP3.LUT UR6, URZ, UR7, URZ, 0x33, !UPT ;  /* 0x000000073f067292 */ /* 0x000fe2000f8e333f */
[----:B------:R-:W-:Y:S01]  /*d670*/  IMAD.MOV.U32 R0, RZ, RZ, RZ ;  /* 0x000000ffff007224 */ /* 0x000fe200078e00ff */
[----:B------:R-:W-:Y:S01]  /*d680*/  UIMAD.WIDE.U32 UR8, UR8, UR9, URZ ;  /* 0x00000009080872a5 */ /* 0x000fe2000f8e003f */
[----:B------:R-:W-:Y:S01]  /*d690*/  ULDC UR7, c[0x0][0x14] ;  /* 0x0000050000077ab9 */ /* 0x000fe20000000800 */
[----:B------:R-:W-:-:S02]  /*d6a0*/  USHF.R.S32.HI UR19, URZ, 0x6, UR11 ;  /* 0x000000063f137899 */ /* 0x000fc4000801140b */
[----:B------:R-:W-:Y:S02]  /*d6b0*/  UIMAD.WIDE.U32 UR22, UR8, UR7, URZ ;  /* 0x00000007081672a5 */ /* 0x000fe4000f8e003f */
[----:B------:R-:W-:Y:S02]  /*d6c0*/  UIMAD UR13, UR9, UR7, URZ ;  /* 0x00000007090d72a4 */ /* 0x000fe4000f8e023f */
[----:B------:R-:W-:Y:S02]  /*d6d0*/  ULOP3.LUT UR21, UR56, 0x2, URZ, 0xfc, !UPT ;  /* 0x0000000238157892 */ /* 0x000fe4000f8efc3f */
[----:B------:R-:W-:Y:S02]  /*d6e0*/  UIADD3 UR13, UR23, UR13, URZ ;  /* 0x0000000d170d7290 */ /* 0x000fe4000fffe03f */
[----:B------:R-:W-:Y:S01]  /*d6f0*/  UIADD3 UR26, UR19, 0x1, URZ ;  /* 0x00000001131a7890 */ /* 0x000fe2000fffe03f */
[----:B------:R-:W-:-:S11]  /*d700*/  ULDC.64 UR24, c[0x0][0x198] ;  /* 0x0000660000187ab9 */ /* 0x000fd60000000a00 */
.L_x_403:
[----:B------:R-:W-:-:S03]  /*d710*/  UMOV UR7, 0xffffffff ;  /* 0xffffffff00077882 */ /* 0x000fc60000000000 */
[----:B------:R-:W-:Y:S05]  /*d720*/  BRA.DIV UR7, `(.L_x_392) ;  /* 0x0000001207487947 */ /* 0x000fea000b800000 */
[----:B------:R-:W-:-:S13]  /*d730*/  ELECT P6, URZ, PT ;  /* 0x00000000003f782f */ /* 0x000fda00038c0000 */
.L_x_418:
[----:B------:R-:W0:Y:S01]  /*d740*/  LDC R2, c[0x0][0x28c] ;  /* 0x0000a300ff027b82 */ /* 0x000e220000000800 */
[----:B------:R-:W-:Y:S01]  /*d750*/  BSSY B1, `(.L_x_393) ;  /* 0x0000038000017945 */ /* 0x000fe20003800000 */
[----:B0-----:R-:W-:-:S13]  /*d760*/  ISETP.LT.OR P6, PT, R2, 0x1, !P6 ;  /* 0x000000010200780c */ /* 0x001fda00077c1670 */
[----:B------:R-:W-:Y:S05]  /*d770*/  @P6 BRA `(.L_x_394) ;  /* 0x0000000000d46947 */ /* 0x000fea0003800000 */
[----:B------:R-:W-:Y:S02]  /*d780*/  IMAD.SHL.U32 R7, R3, 0x100, RZ ;  /* 0x0000010003077824 */ /* 0x000fe400078e00ff */
[----:B------:R-:W-:Y:S02]  /*d790*/  IMAD R6, R4, 0xb0, RZ ;  /* 0x000000b004067824 */ /* 0x000fe400078e02ff */
[----:B------:R-:W-:Y:S02]  /*d7a0*/  IMAD.MOV.U32 R12, RZ, RZ, RZ ;  /* 0x000000ffff0c7224 */ /* 0x000fe400078e00ff */
[----:B------:R-:W-:Y:S02]  /*d7b0*/  IMAD.U32 R14, RZ, RZ, UR26 ;  /* 0x0000001aff0e7e24 */ /* 0x000fe4000f8e00ff */
[----:B------:R-:W-:Y:S02]  /*d7c0*/  IMAD.MOV.U32 R2, RZ, RZ, R8 ;  /* 0x000000ffff027224 */ /* 0x000fe400078e0008 */
[----:B------:R-:W-:-:S07]  /*d7d0*/  IMAD.MOV.U32 R3, RZ, RZ, R0 ;  /* 0x000000ffff037224 */ /* 0x000fce00078e0000 */
.L_x_398:
[----:B------:R-:W0:Y:S01]  /*d7e0*/  S2R R5, SR_CgaCtaId ;  /* 0x0000000000057919 */ /* 0x000e220000008800 */
[----:B------:R-:W-:-:S04]  /*d7f0*/  MOV R4, 0x400 ;  /* 0x0000040000047802 */ /* 0x000fc80000000f00 */
[----:B0-----:R-:W-:Y:S02]  /*d800*/  LEA R10, R5, R4, 0x18 ;  /* 0x00000004050a7211 */ /* 0x001fe400078ec0ff */
[----:B------:R-:W-:Y:S01]  /*d810*/  SHF.L.U32 R4, R2, 0x1f, RZ ;  /* 0x0000001f02047819 */ /* 0x000fe200000006ff */
[----:B------:R-:W0:Y:S02]  /*d820*/  @!P3 LDC R5, c[0x0][0x500] ;  /* 0x00014000ff05bb82 */ /* 0x000e240000000800 */
[----:B------:R-:W-:-:S04]  /*d830*/  IMAD R13, R3, 0x8, R10 ;  /* 0x00000008030d7824 */ /* 0x000fc800078e020a */
[----:B------:R-:W1:Y:S02]  /*d840*/  SYNCS.PHASECHK.TRANS64.TRYWAIT P1, [R13+URZ+0x40], R4 ;  /* 0x000040040d0075a7 */ /* 0x000e64000802017f */
[----:B-1----:R-:W-:Y:S05]  /*d850*/  @!P1 BRA `(.L_x_395) ;  /* 0x00000010001c9947 */ /* 0x002fea0003800000 */
.L_x_419:
[----:B------:R-:W-:Y:S01]  /*d860*/  UPRMT UR7, UR21, 0x9910, URZ ;  /* 0x0000991015077896 */ /* 0x000fe2000800003f */
[----:B0-----:R0:W-:Y:S03]  /*d870*/  @!P3 SYNCS.ARRIVE.TRANS64 RZ, [R13+URZ], R5 ;  /* 0x000000050dffb9a7 */ /* 0x0011e6000800003f */
[----:B------:R-:W-:-:S06]  /*d880*/  UISETP.NE.AND UP0, UPT, UR7, 0x2, UPT ;  /* 0x000000020700788c */ /* 0x000fcc000bf05270 */
[----:B------:R-:W-:-:S13]  /*d890*/  PLOP3.LUT P1, PT, PT, PT, UP0, 0x80, 0x0 ;  /* 0x000000000000781c */ /* 0x000fda0003f2f008 */
[----:B0-----:R-:W-:Y:S05]  /*d8a0*/  @P1 BRA `(.L_x_396) ;  /* 0x0000000000041947 */ /* 0x001fea0003800000 */
[----:B------:R-:W-:Y:S01]  /*d8b0*/  BPT.TRAP 0x1 ;  /* 0x000000040000795c */ /* 0x000fe20000300000 */
.L_x_396:
[----:B------:R-:W-:Y:S05]  /*d8c0*/  @P0 BRA `(.L_x_397) ;  /* 0x0000000000040947 */ /* 0x000fea0003800000 */
[----:B------:R-:W-:Y:S01]  /*d8d0*/  BPT.TRAP 0x1 ;  /* 0x000000040000795c */ /* 0x000fe20000300000 */
.L_x_397:
[--C-:B-1----:R-:W-:Y:S01]  /*d8e0*/  IMAD R4, R3, 0x4000, R10.reuse ;  /* 0x0000400003047824 */ /* 0x102fe200078e020a */
[----:B------:R-:W-:Y:S01]  /*d8f0*/  R2UR UR9, R13 ;  /* 0x000000000d0972ca */ /* 0x000fe200000e0000 */
[----:B------:R-:W-:Y:S01]  /*d900*/  IMAD R10, R3, 0x2c00, R10 ;  /* 0x00002c00030a7824 */ /* 0x000fe200078e020a */
[----:B------:R-:W-:Y:S01]  /*d910*/  UIADD3 UR14, UP0, UR24, 0xf0, URZ ;  /* 0x000000f0180e7890 */ /* 0x000fe2000ff1e03f */
[----:B------:R-:W-:Y:S01]  /*d920*/  VIADD R14, R14, 0xffffffff ;  /* 0xffffffff0e0e7836 */ /* 0x000fe20000000000 */
[----:B------:R-:W-:Y:S01]  /*d930*/  R2UR UR7, R4 ;  /* 0x00000000040772ca */ /* 0x000fe200000e0000 */
[----:B------:R-:W-:Y:S01]  /*d940*/  UIADD3 UR28, UP1, UR24, 0x1f0, URZ ;  /* 0x000001f0181c7890 */ /* 0x000fe2000ff3e03f */
[----:B------:R-:W-:Y:S01]  /*d950*/  R2UR UR8, R10 ;  /* 0x000000000a0872ca */ /* 0x000fe200000e0000 */
[----:B------:R-:W-:Y:S01]  /*d960*/  UIADD3.X UR15, URZ, UR25, URZ, UP0, !UPT ;  /* 0x000000193f0f7290 */ /* 0x000fe200087fe43f */
[----:B------:R-:W-:Y:S01]  /*d970*/  R2UR UR11, R7 ;  /* 0x00000000070b72ca */ /* 0x000fe200000e0000 */
[----:B------:R-:W-:Y:S01]  /*d980*/  VIADD R3, R3, 0x1 ;  /* 0x0000000103037836 */ /* 0x000fe20000000000 */
[----:B------:R-:W-:Y:S01]  /*d990*/  R2UR UR10, R12 ;  /* 0x000000000c0a72ca */ /* 0x000fe200000e0000 */
[----:B------:R-:W-:Y:S01]  /*d9a0*/  UIADD3.X UR29, URZ, UR25, URZ, UP1, !UPT ;  /* 0x000000193f1d7290 */ /* 0x000fe20008ffe43f */
[----:B------:R-:W-:Y:S01]  /*d9b0*/  R2UR UR12, R11 ;  /* 0x000000000b0c72ca */ /* 0x000fe200000e0000 */
[----:B------:R-:W-:Y:S01]  /*d9c0*/  UMOV UR16, 0x0 ;  /* 0x0000000000107882 */ /* 0x000fe20000000000 */
[----:B------:R-:W-:Y:S01]  /*d9d0*/  R2UR UR20, R6 ;  /* 0x00000000061472ca */ /* 0x000fe200000e0000 */
[----:B------:R-:W-:Y:S01]  /*d9e0*/  UMOV UR17, 0x10000000 ;  /* 0x1000000000117882 */ /* 0x000fe20000000000 */
[----:B------:R-:W-:Y:S01]  /*d9f0*/  ISETP.GT.AND P2, PT, R14, 0x1, PT ;  /* 0x000000010e00780c */ /* 0x000fe20003f44270 */
[----:B------:R-:W-:Y:S01]  /*da00*/  UIADD3 UR7, UR7, 0x180, URZ ;  /* 0x0000018007077890 */ /* 0x000fe2000fffe03f */
[----:B------:R-:W-:Y:S01]  /*da10*/  ISETP.NE.AND P1, PT, R3, 0x8, PT ;  /* 0x000000080300780c */ /* 0x000fe20003f25270 */
[----:B------:R-:W-:Y:S01]  /*da20*/  UIADD3 UR18, UR8, 0x20180, URZ ;  /* 0x0002018008127890 */ /* 0x000fe2000fffe03f */
[----:B------:R-:W-:-:S02]  /*da30*/  VIADD R12, R12, 0x40 ;  /* 0x000000400c0c7836 */ /* 0x000fc40000000000 */
[----:B------:R-:W-:Y:S02]  /*da40*/  SEL R5, RZ, 0x1, P1 ;  /* 0x00000001ff057807 */ /* 0x000fe40000800000 */
[----:B------:R-:W-:Y:S01]  /*da50*/  UMOV UR8, UR7 ;  /* 0x0000000700087c82 */ /* 0x000fe20008000000 */
[----:B------:R-:W-:Y:S01]  /*da60*/  SEL R3, R3, RZ, P1 ;  /* 0x000000ff03037207 */ /* 0x000fe20000800000 */
[----:B------:R0:W-:Y:S01]  /*da70*/  UTMALDG.3D [UR8], [UR14], desc[UR16] ;  /* 0x000010080e0075b4 */ /* 0x0001e20008011000 */
[----:B------:R-:W-:Y:S01]  /*da80*/  LOP3.LUT R2, R2, R5, RZ, 0x3c, !PT ;  /* 0x0000000502027212 */ /* 0x000fe200078e3cff */
[----:B0-----:R-:W-:Y:S01]  /*da90*/  UMOV UR8, UR18 ;  /* 0x0000001200087c82 */ /* 0x001fe20008000000 */
[----:B------:R-:W-:Y:S02]  /*daa0*/  UMOV UR11, UR20 ;  /* 0x00000014000b7c82 */ /* 0x000fe40008000000 */
[----:B------:R0:W-:Y:S02]  /*dab0*/  UTMALDG.3D [UR8], [UR28], desc[UR16] ;  /* 0x000010081c0075b4 */ /* 0x0001e40008011000 */
[----:B0-----:R-:W-:Y:S05]  /*dac0*/  @P2 BRA `(.L_x_398) ;  /* 0xfffffffc00442947 */ /* 0x001fea000383ffff */
.L_x_394:
[----:B------:R-:W-:Y:S05]  /*dad0*/  BSYNC B1 ;  /* 0x0000000000017941 */ /* 0x000fea0003800000 */
.L_x_393:
[----:B------:R-:W-:Y:S01]  /*dae0*/  LOP3.LUT P4, RZ, R9, 0xff, RZ, 0xc0, !PT ;  /* 0x000000ff09ff7812 */ /* 0x000fe2000788c0ff */
[----:B------:R-:W-:Y:S01]  /*daf0*/  VIADD R0, R0, UR19 ;  /* 0x0000001300007c36 */ /* 0x000fe20008000000 */
[----:B------:R-:W-:Y:S01]  /*db00*/  ULDC.64 UR8, c[0x0][0x650] ;  /* 0x0001940000087ab9 */ /* 0x000fe20000000a00 */
[----:B------:R-:W-:Y:S01]  /*db10*/  IMAD.U32 R5, RZ, RZ, UR19 ;  /* 0x00000013ff057e24 */ /* 0x000fe2000f8e00ff */
[----:B------:R-:W-:Y:S01]  /*db20*/  BSSY B1, `(.L_x_399) ;  /* 0x0000070000017945 */ /* 0x000fe20003800000 */
[----:B------:R-:W-:Y:S01]  /*db30*/  IMAD.MOV.U32 R11, RZ, RZ, -0x1 ;  /* 0xffffffffff0b7424 */ /* 0x000fe200078e00ff */
[----:B------:R-:W-:Y:S02]  /*db40*/  ISETP.GT.U32.AND P1, PT, R0, 0x7, PT ;  /* 0x000000070000780c */ /* 0x000fe40003f24070 */
[----:B------:R-:W-:Y:S02]  /*db50*/  SHF.R.U32.HI R2, RZ, 0x3, R0 ;  /* 0x00000003ff027819 */ /* 0x000fe40000011600 */
[----:B------:R-:W-:-:S02]  /*db60*/  ISETP.LT.U32.AND P1, PT, R5, 0x8, P1 ;  /* 0x000000080500780c */ /* 0x000fc40000f21070 */
[----:B------:R-:W-:Y:S01]  /*db70*/  LOP3.LUT R2, R2, 0x1, RZ, 0xc0, !PT ;  /* 0x0000000102027812 */ /* 0x000fe200078ec0ff */
[----:B------:R-:W0:Y:S01]  /*db80*/  @P4 S2R R4, SR_CgaCtaId ;  /* 0x0000000000044919 */ /* 0x000e220000008800 */
[----:B------:R-:W-:Y:S02]  /*db90*/  @P4 MOV R3, 0x400 ;  /* 0x0000040000034802 */ /* 0x000fe40000000f00 */
[----:B------:R-:W-:Y:S01]  /*dba0*/  ISETP.NE.U32.AND P2, PT, R2, 0x1, PT ;  /* 0x000000010200780c */ /* 0x000fe20003f45070 */
[----:B------:R-:W-:Y:S01]  /*dbb0*/  IMAD.U32 R2, RZ, RZ, UR19 ;  /* 0x00000013ff027e24 */ /* 0x000fe2000f8e00ff */
[----:B------:R-:W-:Y:S02]  /*dbc0*/  LOP3.LUT R0, R0, 0x7, RZ, 0xc0, !PT ;  /* 0x0000000700007812 */ /* 0x000fe400078ec0ff */
[----:B------:R-:W-:Y:S02]  /*dbd0*/  PRMT R9, RZ, 0x7610, R9 ;  /* 0x00007610ff097816 */ /* 0x000fe40000000009 */
[----:B------:R-:W-:-:S04]  /*dbe0*/  ISETP.GT.U32.AND P2, PT, R2, 0x7, !P2 ;  /* 0x000000070200780c */ /* 0x000fc80005744070 */
[----:B------:R-:W-:Y:S02]  /*dbf0*/  SEL R2, RZ, 0x1, !P2 ;  /* 0x00000001ff027807 */ /* 0x000fe40005000000 */
[----:B0-----:R-:W-:Y:S01]  /*dc00*/  @P4 LEA R3, R4, R3, 0x18 ;  /* 0x0000000304034211 */ /* 0x001fe200078ec0ff */
[----:B------:R-:W-:-:S03]  /*dc10*/  IMAD.MOV.U32 R4, RZ, RZ, -0x1 ;  /* 0xffffffffff047424 */ /* 0x000fc600078e00ff */
[----:B------:R0:W-:Y:S01]  /*dc20*/  @P4 SYNCS.ARRIVE.TRANS64.A1T0 RZ, [R3+URZ+0x98], RZ ;  /* 0x000098ff03ff49a7 */ /* 0x0001e2000810003f */
[----:B------:R-:W-:-:S04]  /*dc30*/  IADD3 R16, P4, R16, UR22, RZ ;  /* 0x0000001610107c10 */ /* 0x000fc8000ff9e0ff */
[----:B------:R-:W-:Y:S02]  /*dc40*/  IADD3.X R17, R17, UR13, RZ, P4, !PT ;  /* 0x0000000d11117c10 */ /* 0x000fe4000a7fe4ff */
[----:B------:R-:W-:Y:S02]  /*dc50*/  ISETP.GE.U32.AND P4, PT, R16, UR8, PT ;  /* 0x0000000810007c0c */ /* 0x000fe4000bf86070 */
[----:B0-----:R-:W-:Y:S02]  /*dc60*/  SEL R3, RZ, 0x1, !P1 ;  /* 0x00000001ff037807 */ /* 0x001fe40004800000 */
[----:B------:R-:W-:Y:S02]  /*dc70*/  ISETP.GE.U32.AND.EX P1, PT, R17, UR9, PT, P4 ;  /* 0x0000000911007c0c */ /* 0x000fe4000bf26140 */
[----:B------:R-:W-:Y:S01]  /*dc80*/  LOP3.LUT R8, R2, R8, R3, 0x96, !PT ;  /* 0x0000000802087212 */ /* 0x000fe200078e9603 */
[----:B------:R-:W-:Y:S01]  /*dc90*/  IMAD.MOV.U32 R3, RZ, RZ, -0x1 ;  /* 0xffffffffff037424 */ /* 0x000fe200078e00ff */
[----:B------:R-:W-:-:S09]  /*dca0*/  PRMT R2, RZ, 0x7610, R2 ;  /* 0x00007610ff027816 */ /* 0x000fd20000000002 */
[----:B------:R-:W-:Y:S05]  /*dcb0*/  @P1 BRA `(.L_x_400) ;  /* 0x0000000400581947 */ /* 0x000fea0003800000 */
[----:B------:R-:W-:Y:S01]  /*dcc0*/  ULDC.64 UR8, c[0x0][0x628] ;  /* 0x00018a0000087ab9 */ /* 0x000fe20000000a00 */
[----:B------:R-:W0:Y:S01]  /*dcd0*/  S2R R12, SR_CTAID.X ;  /* 0x00000000000c7919 */ /* 0x000e220000002500 */
[----:B------:R-:W-:Y:S01]  /*dce0*/  ISETP.NE.U32.AND P1, PT, RZ, UR8, PT ;  /* 0x00000008ff007c0c */ /* 0x000fe2000bf25070 */
[----:B------:R-:W-:Y:S01]  /*dcf0*/  ULDC UR10, c[0x0][0x630] ;  /* 0x00018c00000a7ab9 */ /* 0x000fe20000000800 */
[----:B------:R-:W-:Y:S01]  /*dd00*/  IMAD.MOV.U32 R2, RZ, RZ, R16 ;  /* 0x000000ffff027224 */ /* 0x000fe200078e0010 */
[----:B------:R-:W1:Y:S01]  /*dd10*/  S2R R10, SR_CTAID.Y ;  /* 0x00000000000a7919 */ /* 0x000e620000002600 */
[----:B------:R-:W-:Y:S01]  /*dd20*/  ISETP.NE.AND.EX P1, PT, RZ, UR9, PT, P1 ;  /* 0x00000009ff007c0c */ /* 0x000fe2000bf25310 */
[----:B------:R-:W-:-:S12]  /*dd30*/  IMAD.MOV.U32 R3, RZ, RZ, R17 ;  /* 0x000000ffff037224 */ /* 0x000fd800078e0011 */
[----:B------:R-:W-:Y:S05]  /*dd40*/  @!P1 BRA `(.L_x_401) ;  /* 0x0000000000289947 */ /* 0x000fea0003800000 */
[----:B------:R-:W-:Y:S02]  /*dd50*/  ULDC UR7, c[0x0][0x634] ;  /* 0x00018d0000077ab9 */ /* 0x000fe40000000800 */
[----:B------:R-:W-:-:S05]  /*dd60*/  IADD3 R7, P1, R16, UR7, RZ ;  /* 0x0000000710077c10 */ /* 0x000fca000ff3e0ff */
[----:B------:R-:W-:-:S04]  /*dd70*/  IMAD.X R11, RZ, RZ, R17, P1 ;  /* 0x000000ffff0b7224 */ /* 0x000fc800008e0611 */
[----:B------:R-:W-:-:S04]  /*dd80*/  IMAD.WIDE.U32 R4, R11, UR8, RZ ;  /* 0x000000080b047c25 */ /* 0x000fc8000f8e00ff */
[----:B------:R-:W-:-:S04]  /*dd90*/  IMAD.WIDE.U32 R4, P1, R7, UR9, R4 ;  /* 0x0000000907047c25 */ /* 0x000fc8000f820004 */
[----:B------:R-:W-:-:S04]  /*dda0*/  IMAD.WIDE.U32 R6, R7, UR8, RZ ;  /* 0x0000000807067c25 */ /* 0x000fc8000f8e00ff */
[----:B------:R-:W-:Y:S01]  /*ddb0*/  IMAD.X R3, RZ, RZ, RZ, P1 ;  /* 0x000000ffff037224 */ /* 0x000fe200008e06ff */
[----:B------:R-:W-:Y:S01]  /*ddc0*/  IADD3 RZ, P1, R7, R4, RZ ;  /* 0x0000000407ff7210 */ /* 0x000fe20007f3e0ff */
[----:B------:R-:W-:-:S04]  /*ddd0*/  IMAD.MOV.U32 R2, RZ, RZ, R5 ;  /* 0x000000ffff027224 */ /* 0x000fc800078e0005 */
[----:B------:R-:W-:-:S08]  /*dde0*/  IMAD.WIDE.U32.X R2, R11, UR9, R2, P1 ;  /* 0x000000090b027c25 */ /* 0x000fd000088e0402 */
.L_x_401:
[--C-:B------:R-:W-:Y:S01]  /*ddf0*/  SHF.R.U64 R11, R2, UR10, R3.reuse ;  /* 0x0000000a020b7c19 */ /* 0x100fe20008001203 */
[----:B------:R-:W-:Y:S01]  /*de00*/  ULDC.64 UR8, c[0x0][0x620] ;  /* 0x0001880000087ab9 */ /* 0x000fe20000000a00 */
[----:B------:R-:W-:Y:S01]  /*de10*/  SHF.R.U32.HI R2, RZ, UR10, R3 ;  /* 0x0000000aff027c19 */ /* 0x000fe20008011603 */
[----:B------:R-:W-:Y:S01]  /*de20*/  ULDC UR7, c[0x0][0x150] ;  /* 0x0000540000077ab9 */ /* 0x000fe20000000800 */
[----:B------:R-:W-:Y:S01]  /*de30*/  IADD3 R5, P1, RZ, -R11, RZ ;  /* 0x8000000bff057210 */ /* 0x000fe20007f3e0ff */
[----:B------:R-:W2:Y:S01]  /*de40*/  LDC R7, c[0x0][0x144] ;  /* 0x00005100ff077b82 */ /* 0x000ea20000000800 */
[----:B------:R-:W-:Y:S01]  /*de50*/  ULDC.64 UR10, c[0x0][0x640] ;  /* 0x00019000000a7ab9 */ /* 0x000fe20000000a00 */
[----:B------:R-:W-:Y:S02]  /*de60*/  UISETP.NE.AND UP0, UPT, UR61, URZ, UPT ;  /* 0x0000003f3d00728c */ /* 0x000fe4000bf05270 */
[----:B------:R-:W-:Y:S01]  /*de70*/  IMAD.X R2, RZ, RZ, ~R2, P1 ;  /* 0x000000ffff027224 */ /* 0x000fe200008e0e02 */
[----:B------:R-:W-:-:S03]  /*de80*/  ISETP.NE.U32.AND P1, PT, RZ, UR10, PT ;  /* 0x0000000aff007c0c */ /* 0x000fc6000bf25070 */
[----:B------:R-:W-:Y:S01]  /*de90*/  IMAD R4, R2, UR8, RZ ;  /* 0x0000000802047c24 */ /* 0x000fe2000f8e02ff */
[----:B------:R-:W3:Y:S01]  /*dea0*/  LDC R15, c[0x0][0x148] ;  /* 0x00005200ff0f7b82 */ /* 0x000ee20000000800 */
[C---:B------:R-:W-:Y:S01]  /*deb0*/  IMAD.WIDE.U32 R2, R5.reuse, UR8, R16 ;  /* 0x0000000805027c25 */ /* 0x040fe2000f8e0010 */
[----:B------:R-:W-:Y:S01]  /*dec0*/  ULDC UR8, c[0x0][0x154] ;  /* 0x0000550000087ab9 */ /* 0x000fe20000000800 */
[----:B------:R-:W-:Y:S02]  /*ded0*/  ISETP.NE.AND.EX P1, PT, RZ, UR11, PT, P1 ;  /* 0x0000000bff007c0c */ /* 0x000fe4000bf25310 */
[----:B------:R-:W-:Y:S01]  /*dee0*/  IMAD R5, R5, UR9, R4 ;  /* 0x0000000905057c24 */ /* 0x000fe2000f8e0204 */
[----:B0-----:R-:W-:Y:S01]  /*def0*/  I2FP.F32.U32 R4, R12 ;  /* 0x0000000c00047245 */ /* 0x001fe20000201000 */
[----:B------:R-:W-:Y:S01]  /*df00*/  ULDC UR9, c[0x0][0x608] ;  /* 0x0001820000097ab9 */ /* 0x000fe20000000800 */
[----:B------:R-:W-:Y:S01]  /*df10*/  PLOP3.LUT P2, PT, PT, PT, UP0, 0x80, 0x0 ;  /* 0x000000000000781c */ /* 0x000fe20003f4f008 */
[----:B------:R-:W-:-:S02]  /*df20*/  IMAD.IADD R3, R3, 0x1, R5 ;  /* 0x0000000103037824 */ /* 0x000fc400078e0205 */
[----:B------:R-:W-:Y:S01]  /*df30*/  FMUL R4, R4, UR7 ;  /* 0x0000000704047c20 */ /* 0x000fe20008400000 */
[----:B------:R-:W-:Y:S02]  /*df40*/  ULDC UR7, c[0x0][0x618] ;  /* 0x0001860000077ab9 */ /* 0x000fe40000000800 */
[--C-:B------:R-:W-:Y:S02]  /*df50*/  SHF.R.U64 R13, R2, UR7, R3.reuse ;  /* 0x00000007020d7c19 */ /* 0x100fe40008001203 */
[----:B-1----:R-:W-:Y:S01]  /*df60*/  I2FP.F32.U32 R2, R10 ;  /* 0x0000000a00027245 */ /* 0x002fe20000201000 */
[----:B------:R-:W0:Y:S04]  /*df70*/  F2I.U32.TRUNC.NTZ R4, R4 ;  /* 0x0000000400047305 */ /* 0x000e28000020f000 */
[----:B------:R-:W-:Y:S01]  /*df80*/  FMUL R5, R2, UR8 ;  /* 0x0000000802057c20 */ /* 0x000fe20008400000 */
[----:B------:R-:W-:Y:S01]  /*df90*/  SHF.R.U32.HI R2, RZ, UR7, R3 ;  /* 0x00000007ff027c19 */ /* 0x000fe20008011603 */
[----:B------:R-:W-:-:S02]  /*dfa0*/  ULDC UR7, c[0x0][0x658] ;  /* 0x0001960000077ab9 */ /* 0x000fc40000000800 */
[----:B------:R1:W4:Y:S01]  /*dfb0*/  F2I.U32.TRUNC.NTZ R20, R5 ;  /* 0x0000000500147305 */ /* 0x000322000020f000 */
[--C-:B------:R-:W-:Y:S02]  /*dfc0*/  SHF.R.U64 R18, R13, UR9, R2.reuse ;  /* 0x000000090d127c19 */ /* 0x100fe40008001202 */
[----:B------:R-:W-:-:S04]  /*dfd0*/  SHF.R.U32.HI R3, RZ, UR9, R2 ;  /* 0x00000009ff037c19 */ /* 0x000fc80008011602 */
[--C-:B------:R-:W-:Y:S01]  /*dfe0*/  SHF.R.U64 R14, R18, UR7, R3.reuse ;  /* 0x00000007120e7c19 */ /* 0x100fe20008001203 */
[----:B0-----:R-:W-:Y:S01]  /*dff0*/  IMAD.MOV R4, RZ, RZ, -R4 ;  /* 0x000000ffff047224 */ /* 0x001fe200078e0a04 */
[----:B------:R-:W-:-:S03]  /*e000*/  SHF.R.U32.HI R3, RZ, UR7, R3 ;  /* 0x00000007ff037c19 */ /* 0x000fc60008011603 */
[----:B--2---:R-:W-:Y:S02]  /*e010*/  IMAD R12, R7, R4, R12 ;  /* 0x00000004070c7224 */ /* 0x004fe400078e020c */
[----:B------:R-:W-:Y:S01]  /*e020*/  IMAD.MOV.U32 R2, RZ, RZ, R14 ;  /* 0x000000ffff027224 */ /* 0x000fe200078e000e */
[----:B-1--4-:R-:W-:Y:S06]  /*e030*/  @!P1 BRA `(.L_x_402) ;  /* 0x0000000000289947 */ /* 0x012fec0003800000 */
        /* <DEDUP_REMOVED lines=10> */
.L_x_402:
[----:B------:R-:W-:Y:S01]  /*e0e0*/  ULDC UR7, c[0x0][0x648] ;  /* 0x0001920000077ab9 */ /* 0x000fe20000000800 */
[----:B------:R-:W-:Y:S01]  /*e0f0*/  IMAD.MOV R20, RZ, RZ, -R20 ;  /* 0x000000ffff147224 */ /* 0x000fe200078e0a14 */
[----:B------:R-:W-:Y:S01]  /*e100*/  SHF.R.U64 R3, R2, UR7, R3 ;  /* 0x0000000702037c19 */ /* 0x000fe20008001203 */
[----:B------:R-:W-:Y:S01]  /*e110*/  ULDC UR7, c[0x0][0x638] ;  /* 0x00018e0000077ab9 */ /* 0x000fe20000000800 */
[----:B------:R-:W-:Y:S01]  /*e120*/  LOP3.LUT R2, R18, UR6, RZ, 0xc0, !PT ;  /* 0x0000000612027c12 */ /* 0x000fe2000f8ec0ff */
[----:B------:R-:W-:Y:S01]  /*e130*/  UISETP.NE.AND UP0, UPT, UR61, URZ, UPT ;  /* 0x0000003f3d00728c */ /* 0x000fe2000bf05270 */
[----:B------:R-:W-:Y:S01]  /*e140*/  LOP3.LUT R13, R13, UR4, RZ, 0xc0, !PT ;  /* 0x000000040d0d7c12 */ /* 0x000fe2000f8ec0ff */
[----:B------:R-:W-:Y:S01]  /*e150*/  IMAD.MOV R5, RZ, RZ, -R3 ;  /* 0x000000ffff057224 */ /* 0x000fe200078e0a03 */
[----:B------:R-:W-:Y:S01]  /*e160*/  ULDC UR8, c[0x0][0x610] ;  /* 0x0001840000087ab9 */ /* 0x000fe20000000800 */
[----:B---3--:R-:W-:Y:S02]  /*e170*/  @P2 IMAD R12, R15, R20, R10 ;  /* 0x000000140f0c2224 */ /* 0x008fe400078e020a */
[----:B------:R-:W-:Y:S01]  /*e180*/  IMAD R3, R3, UR5, R2 ;  /* 0x0000000503037c24 */ /* 0x000fe2000f8e0202 */
[----:B------:R-:W-:Y:S01]  /*e190*/  PLOP3.LUT P1, PT, PT, PT, UP0, 0x40, 0x0 ;  /* 0x000000000000781c */ /* 0x000fe20003f2e808 */
[----:B------:R-:W-:Y:S01]  /*e1a0*/  IMAD R14, R5, UR7, R14 ;  /* 0x00000007050e7c24 */ /* 0x000fe2000f8e020e */
[----:B------:R-:W-:Y:S01]  /*e1b0*/  ULDC UR7, c[0x0][0x600] ;  /* 0x0001800000077ab9 */ /* 0x000fe20000000800 */
[----:B------:R-:W-:Y:S01]  /*e1c0*/  IMAD R3, R3, UR8, R12 ;  /* 0x0000000803037c24 */ /* 0x000fe2000f8e020c */
[----:B------:R-:W-:Y:S01]  /*e1d0*/  PLOP3.LUT P2, PT, PT, PT, UP0, 0x40, 0x0 ;  /* 0x000000000000781c */ /* 0x000fe20003f4e808 */
[----:B------:R-:W-:-:S02]  /*e1e0*/  IMAD R14, R14, UR7, R13 ;  /* 0x000000070e0e7c24 */ /* 0x000fc4000f8e020d */
[----:B------:R-:W-:-:S03]  /*e1f0*/  IMAD.MOV.U32 R2, RZ, RZ, 0x1 ;  /* 0x00000001ff027424 */ /* 0x000fc600078e00ff */
[----:B------:R-:W-:Y:S02]  /*e200*/  SEL R4, R14, R3, P1 ;  /* 0x000000030e047207 */ /* 0x000fe40000800000 */
[----:B------:R-:W-:-:S07]  /*e210*/  SEL R3, R3, R14, P2 ;  /* 0x0000000e03037207 */ /* 0x000fce0001000000 */
.L_x_400:
[----:B------:R-:W-:Y:S05]  /*e220*/  BSYNC B1 ;  /* 0x0000000000017941 */ /* 0x000fea0003800000 */
.L_x_399:
[----:B------:R-:W-:-:S13]  /*e230*/  LOP3.LUT P1, RZ, R2, 0xff, RZ, 0xc0, !PT ;  /* 0x000000ff02ff7812 */ /* 0x000fda000782c0ff */
[----:B------:R-:W-:Y:S05]  /*e240*/  @P1 BRA `(.L_x_403) ;  /* 0xfffffff400301947 */ /* 0x000fea000383ffff */
[----:B------:R-:W-:Y:S05]  /*e250*/  BSYNC B0 ;  /* 0x0000000000007941 */ /* 0x000fea0003800000 */
.L_x_391:
[----:B------:R-:W-:-:S03]  /*e260*/  UMOV UR7, 0xffffffff ;  /* 0xffffffff00077882 */ /* 0x000fc60000000000 */
[----:B------:R-:W-:Y:S05]  /*e270*/  BRA.DIV UR7, `(.L_x_404) ;  /* 0x0000000607a87947 */ /* 0x000fea000b800000 */
[----:B------:R-:W-:-:S13]  /*e280*/  ELECT P6, URZ, PT ;  /* 0x00000000003f782f */ /* 0x000fda00038c0000 */
.L_x_422:
[----:B------:R-:W-:Y:S04]  /*e290*/  BSSY B0, `(.L_x_405) ;  /* 0x0000050000007945 */ /* 0x000fe80003800000 */
[----:B------:R-:W-:Y:S05]  /*e2a0*/  @!P6 BRA `(.L_x_406) ;  /* 0x000000040038e947 */ /* 0x000fea0003800000 */
[----:B------:R-:W-:-:S04]  /*e2b0*/  ULOP3.LUT UR7, UR56, 0x2, URZ, 0xfc, !UPT ;  /* 0x0000000238077892 */ /* 0x000fc8000f8efc3f */
[----:B------:R-:W-:-:S06]  /*e2c0*/  UISETP.NE.AND UP0, UPT, UR7, 0x3, UPT ;  /* 0x000000030700788c */ /* 0x000fcc000bf05270 */
[----:B------:R-:W-:-:S13]  /*e2d0*/  PLOP3.LUT P0, PT, PT, PT, UP0, 0x80, 0x0 ;  /* 0x000000000000781c */ /* 0x000fda0003f0f008 */
[----:B------:R-:W-:Y:S05]  /*e2e0*/  @!P0 BRA `(.L_x_407) ;  /* 0x0000000000048947 */ /* 0x000fea0003800000 */
[----:B------:R-:W-:Y:S01]  /*e2f0*/  BPT.TRAP 0x1 ;  /* 0x000000040000795c */ /* 0x000fe20000300000 */
.L_x_407:
[----:B------:R-:W0:Y:S01]  /*e300*/  S2R R3, SR_CgaCtaId ;  /* 0x0000000000037919 */ /* 0x000e220000008800 */
[----:B------:R-:W-:-:S04]  /*e310*/  MOV R2, 0x400 ;  /* 0x0000040000027802 */ /* 0x000fc80000000f00 */
[----:B0-----:R-:W-:Y:S02]  /*e320*/  LEA R3, R3, R2, 0x18 ;  /* 0x0000000203037211 */ /* 0x001fe400078ec0ff */
[----:B------:R-:W-:-:S03]  /*e330*/  SHF.L.U32 R2, R8, 0x1f, RZ ;  /* 0x0000001f08027819 */ /* 0x000fc600000006ff */
[----:B------:R-:W-:-:S04]  /*e340*/  VIADD R3, R3, 0x40 ;  /* 0x0000004003037836 */ /* 0x000fc80000000000 */
[C---:B------:R-:W-:Y:S02]  /*e350*/  IMAD R7, R0.reuse, 0x8, R3 ;  /* 0x0000000800077824 */ /* 0x040fe400078e0203 */
[----:B------:R-:W-:Y:S02]  /*e360*/  VIADD R0, R0, 0x1 ;  /* 0x0000000100007836 */ /* 0x000fe40000000000 */
[----:B------:R-:W0:Y:S03]  /*e370*/  SYNCS.PHASECHK.TRANS64.TRYWAIT P0, [R7+URZ], R2 ;  /* 0x00000002070075a7 */ /* 0x000e26000800017f */
[----:B------:R-:W-:-:S04]  /*e380*/  ISETP.NE.AND P1, PT, R0, 0x8, PT ;  /* 0x000000080000780c */ /* 0x000fc80003f25270 */
[----:B------:R-:W-:Y:S02]  /*e390*/  SEL R5, RZ, 0x1, P1 ;  /* 0x00000001ff057807 */ /* 0x000fe40000800000 */
[----:B------:R-:W-:Y:S02]  /*e3a0*/  SEL R0, R0, RZ, P1 ;  /* 0x000000ff00007207 */ /* 0x000fe40000800000 */
[----:B------:R-:W-:-:S03]  /*e3b0*/  LOP3.LUT R5, R8, R5, RZ, 0x3c, !PT ;  /* 0x0000000508057212 */ /* 0x000fc600078e3cff */
[----:B------:R-:W-:Y:S01]  /*e3c0*/  IMAD R9, R0, 0x8, R3 ;  /* 0x0000000800097824 */ /* 0x000fe200078e0203 */
[----:B------:R-:W-:Y:S01]  /*e3d0*/  SHF.L.U32 R4, R5, 0x1f, RZ ;  /* 0x0000001f05047819 */ /* 0x000fe200000006ff */
[----:B0-----:R-:W-:Y:S06]  /*e3e0*/  @!P0 BRA `(.L_x_408) ;  /* 0x00000004006c8947 */ /* 0x001fec0003800000 */
.L_x_423:
[----:B------:R-:W1:Y:S01]  /*e3f0*/  SYNCS.PHASECHK.TRANS64.TRYWAIT P0, [R9+URZ], R4 ;  /* 0x00000004090075a7 */ /* 0x000e62000800017f */
[----:B------:R-:W-:-:S05]  /*e400*/  VIADD R0, R0, 0x1 ;  /* 0x0000000100007836 */ /* 0x000fca0000000000 */
[----:B------:R-:W-:-:S04]  /*e410*/  ISETP.NE.AND P1, PT, R0, 0x8, PT ;  /* 0x000000080000780c */ /* 0x000fc80003f25270 */
[----:B0-----:R-:W-:Y:S02]  /*e420*/  SEL R2, RZ, 0x1, P1 ;  /* 0x00000001ff027807 */ /* 0x001fe40000800000 */
[----:B------:R-:W-:Y:S02]  /*e430*/  SEL R0, R0, RZ, P1 ;  /* 0x000000ff00007207 */ /* 0x000fe40000800000 */
[----:B------:R-:W-:-:S03]  /*e440*/  LOP3.LUT R7, R5, R2, RZ, 0x3c, !PT ;  /* 0x0000000205077212 */ /* 0x000fc600078e3cff */
[----:B------:R-:W-:Y:S01]  /*e450*/  IMAD R6, R0, 0x8, R3 ;  /* 0x0000000800067824 */ /* 0x000fe200078e0203 */
[----:B------:R-:W-:Y:S01]  /*e460*/  SHF.L.U32 R5, R7, 0x1f, RZ ;  /* 0x0000001f07057819 */ /* 0x000fe200000006ff */
[----:B-1----:R-:W-:Y:S06]  /*e470*/  @!P0 BRA `(.L_x_409) ;  /* 0x00000004005c8947 */ /* 0x002fec0003800000 */
.L_x_424:
[----:B------:R-:W1:Y:S01]  /*e480*/  SYNCS.PHASECHK.TRANS64.TRYWAIT P0, [R6+URZ], R5 ;  /* 0x00000005060075a7 */ /* 0x000e62000800017f */
[----:B------:R-:W-:-:S05]  /*e490*/  VIADD R0, R0, 0x1 ;  /* 0x0000000100007836 */ /* 0x000fca0000000000 */
[----:B------:R-:W-:-:S04]  /*e4a0*/  ISETP.NE.AND P1, PT, R0, 0x8, PT ;  /* 0x000000080000780c */ /* 0x000fc80003f25270 */
[----:B------:R-:W-:Y:S02]  /*e4b0*/  SEL R2, RZ, 0x1, P1 ;  /* 0x00000001ff027807 */ /* 0x000fe40000800000 */
[----:B------:R-:W-:Y:S02]  /*e4c0*/  SEL R0, R0, RZ, P1 ;  /* 0x000000ff00007207 */ /* 0x000fe40000800000 */
[----:B------:R-:W-:-:S03]  /*e4d0*/  LOP3.LUT R7, R7, R2, RZ, 0x3c, !PT ;  /* 0x0000000207077212 */ /* 0x000fc600078e3cff */
[----:B0-----:R-:W-:Y:S01]  /*e4e0*/  IMAD R9, R0, 0x8, R3 ;  /* 0x0000000800097824 */ /* 0x001fe200078e0203 */
[----:B------:R-:W-:Y:S01]  /*e4f0*/  SHF.L.U32 R4, R7, 0x1f, RZ ;  /* 0x0000001f07047819 */ /* 0x000fe200000006ff */
[----:B-1----:R-:W-:Y:S06]  /*e500*/  @!P0 BRA `(.L_x_410) ;  /* 0x00000004004c8947 */ /* 0x002fec0003800000 */
.L_x_425:
        /* <DEDUP_REMOVED lines=9> */
.L_x_426:
        /* <DEDUP_REMOVED lines=9> */
.L_x_427:
        /* <DEDUP_REMOVED lines=9> */
.L_x_428:
[----:B------:R-:W1:Y:S01]  /*e6c0*/  SYNCS.PHASECHK.TRANS64.TRYWAIT P0, [R6+URZ], R5 ;  /* 0x00000005060075a7 */ /* 0x000e62000800017f */
[----:B------:R-:W-:-:S05]  /*e6d0*/  VIADD R0, R0, 0x1 ;  /* 0x0000000100007836 */ /* 0x000fca0000000000 */
[----:B------:R-:W-:-:S04]  /*e6e0*/  ISETP.NE.AND P1, PT, R0, 0x8, PT ;  /* 0x000000080000780c */ /* 0x000fc80003f25270 */
[----:B------:R-:W-:Y:S02]  /*e6f0*/  SEL R2, RZ, 0x1, P1 ;  /* 0x00000001ff027807 */ /* 0x000fe40000800000 */
[----:B------:R-:W-:Y:S02]  /*e700*/  SEL R0, R0, RZ, P1 ;  /* 0x000000ff00007207 */ /* 0x000fe40000800000 */
[----:B------:R-:W-:Y:S01]  /*e710*/  LOP3.LUT R2, R7, R2, RZ, 0x3c, !PT ;  /* 0x0000000207027212 */ /* 0x000fe200078e3cff */
[----:B-1----:R-:W-:Y:S06]  /*e720*/  @!P0 BRA `(.L_x_414) ;  /* 0x0000000400148947 */ /* 0x002fec0003800000 */
.L_x_429:
[----:B------:R-:W-:Y:S01]  /*e730*/  IMAD R3, R0, 0x8, R3 ;  /* 0x0000000800037824 */ /* 0x000fe200078e0203 */
[----:B------:R-:W-:-:S07]  /*e740*/  SHF.L.U32 R0, R2, 0x1f, RZ ;  /* 0x0000001f02007819 */ /* 0x000fce00000006ff */
.L_x_415:
[----:B--2---:R2:W3:Y:S02]  /*e750*/  SYNCS.PHASECHK.TRANS64.TRYWAIT P0, [R3+URZ], R0 ;  /* 0x00000000030075a7 */ /* 0x0044e4000800017f */
[----:B---3--:R-:W-:Y:S05]  /*e760*/  @!P0 NANOSLEEP.SYNCS 0x989680 ;  /* 0x009896800000895d */ /* 0x008fea0003900000 */
[----:B------:R-:W3:Y:S02]  /*e770*/  @!P0 SYNCS.PHASECHK.TRANS64 P0, [R3+URZ], R0 ;  /* 0x00000000030085a7 */ /* 0x000ee4000800007f */
[----:B---3--:R-:W-:Y:S05]  /*e780*/  @!P0 BRA `(.L_x_415) ;  /* 0xfffffffc00f08947 */ /* 0x008fea000383ffff */
.L_x_406:
[----:B------:R-:W-:Y:S05]  /*e790*/  BSYNC B0 ;  /* 0x0000000000007941 */ /* 0x000fea0003800000 */
.L_x_405:
[----:B------:R-:W-:Y:S05]  /*e7a0*/  EXIT ;  /* 0x000000000000794d */ /* 0x000fea0003800000 */
.L_x_18:
[----:B--2---:R2:W3:Y:S02]  /*e7b0*/  SYNCS.PHASECHK.TRANS64.TRYWAIT P1, [R3+URZ], R0 ;  /* 0x00000000030075a7 */ /* 0x0044e4000802017f */
[----:B---3--:R-:W-:Y:S05]  /*e7c0*/  @!P1 NANOSLEEP.SYNCS 0x989680 ;  /* 0x009896800000995d */ /* 0x008fea0003900000 */
[----:B------:R-:W3:Y:S02]  /*e7d0*/  @!P1 SYNCS.PHASECHK.TRANS64 P1, [R3+URZ], R0 ;  /* 0x00000000030095a7 */ /* 0x000ee4000802007f */
[----:B---3--:R-:W-:Y:S05]  /*e7e0*/  @!P1 BRA `(.L_x_18) ;  /* 0xfffffffc00f09947 */ /* 0x008fea000383ffff */
[----:B------:R-:W-:Y:S05]  /*e7f0*/  BRA `(.L_x_17) ;  /* 0xffffff2c00447947 */ /* 0x000fea000383ffff */
.L_x_23:
[----:B--2---:R2:W3:Y:S02]  /*e800*/  SYNCS.PHASECHK.TRANS64.TRYWAIT P1, [R4+URZ], R3 ;  /* 0x00000003040075a7 */ /* 0x0044e4000802017f */
[----:B---3--:R-:W-:Y:S05]  /*e810*/  @!P1 NANOSLEEP.SYNCS 0x989680 ;  /* 0x009896800000995d */ /* 0x008fea0003900000 */
[----:B------:R-:W3:Y:S02]  /*e820*/  @!P1 SYNCS.PHASECHK.TRANS64 P1, [R4+URZ], R3 ;  /* 0x00000003040095a7 */ /* 0x000ee4000802007f */
[----:B---3--:R-:W-:Y:S05]  /*e830*/  @!P1 BRA `(.L_x_23) ;  /* 0xfffffffc00f09947 */ /* 0x008fea000383ffff */
[----:B------:R-:W-:Y:S05]  /*e840*/  BRA `(.L_x_22) ;  /* 0xffffff3c00f87947 */ /* 0x000fea000383ffff */
.L_x_392:
[----:B------:R-:W-:Y:S01]  /*e850*/  BSSY B1, `(.L_x_416) ;  /* 0x0000006000017945 */ /* 0x000fe20003800000 */
[----:B------:R-:W-:-:S07]  /*e860*/  IMAD.MOV.U32 R15, RZ, RZ, -0x1 ;  /* 0xffffffffff0f7424 */ /* 0x000fce00078e00ff */
[----:B------:R-:W-:Y:S05]  /*e870*/  WARPSYNC.COLLECTIVE R15, `(.L_x_417) ;  /* 0x000000000f0c7348 */ /* 0x000fea0003c00000 */
[----:B------:R-:W-:Y:S02]  /*e880*/  ELECT P6, UR62, PT ;  /* 0x00000000003e782f */ /* 0x000fe400038c0000 */
[----:B------:R-:W-:Y:S01]  /*e890*/  MOV R14, UR62 ;  /* 0x0000003e000e7c02 */ /* 0x000fe20008000f00 */
[----:B------:R-:W-:Y:S10]  /*e8a0*/  ENDCOLLECTIVE ;  /* 0x000000000000791b */ /* 0x000ff40003800000 */
.L_x_417:
[----:B------:R-:W-:Y:S05]  /*e8b0*/  BSYNC B1 ;  /* 0x0000000000017941 */ /* 0x000fea0003800000 */
.L_x_416:
[----:B------:R-:W-:Y:S05]  /*e8c0*/  BRA `(.L_x_418) ;  /* 0xffffffec009c7947 */ /* 0x000fea000383ffff */
.L_x_395:
[----:B-1----:R1:W2:Y:S02]  /*e8d0*/  SYNCS.PHASECHK.TRANS64.TRYWAIT P1, [R13+URZ+0x40], R4 ;  /* 0x000040040d0075a7 */ /* 0x0022a4000802017f */
[----:B--2---:R-:W-:Y:S05]  /*e8e0*/  @!P1 NANOSLEEP.SYNCS 0x989680 ;  /* 0x009896800000995d */ /* 0x004fea0003900000 */
[----:B------:R-:W2:Y:S02]  /*e8f0*/  @!P1 SYNCS.PHASECHK.TRANS64 P1, [R13+URZ+0x40], R4 ;  /* 0x000040040d0095a7 */ /* 0x000ea4000802007f */
[----:B--2---:R-:W-:Y:S05]  /*e900*/  @!P1 BRA `(.L_x_395) ;  /* 0xfffffffc00f09947 */ /* 0x004fea000383ffff */
[----:B------:R-:W-:Y:S05]  /*e910*/  BRA `(.L_x_419) ;  /* 0xffffffec00d07947 */ /* 0x000fea000383ffff */
.L_x_404:
[----:B------:R-:W-:Y:S01]  /*e920*/  BSSY B0, `(.L_x_420) ;  /* 0x0000006000007945 */ /* 0x000fe20003800000 */
[----:B------:R-:W-:-:S07]  /*e930*/  IMAD.MOV.U32 R15, RZ, RZ, -0x1 ;  /* 0xffffffffff0f7424 */ /* 0x000fce00078e00ff */
[----:B------:R-:W-:Y:S05]  /*e940*/  WARPSYNC.COLLECTIVE R15, `(.L_x_421) ;  /* 0x000000000f0c7348 */ /* 0x000fea0003c00000 */
[----:B------:R-:W-:Y:S02]  /*e950*/  ELECT P6, UR62, PT ;  /* 0x00000000003e782f */ /* 0x000fe400038c0000 */
[----:B------:R-:W-:Y:S01]  /*e960*/  MOV R14, UR62 ;  /* 0x0000003e000e7c02 */ /* 0x000fe20008000f00 */
[----:B------:R-:W-:Y:S10]  /*e970*/  ENDCOLLECTIVE ;  /* 0x000000000000791b */ /* 0x000ff40003800000 */
.L_x_421:
[----:B------:R-:W-:Y:S05]  /*e980*/  BSYNC B0 ;  /* 0x0000000000007941 */ /* 0x000fea0003800000 */
.L_x_420:
[----:B------:R-:W-:Y:S05]  /*e990*/  BRA `(.L_x_422) ;  /* 0xfffffff8003c7947 */ /* 0x000fea000383ffff */
.L_x_408:
[----:B0-----:R0:W1:Y:S02]  /*e9a0*/  SYNCS.PHASECHK.TRANS64.TRYWAIT P0, [R7+URZ], R2 ;  /* 0x00000002070075a7 */ /* 0x001064000800017f */
[----:B-1----:R-:W-:Y:S05]  /*e9b0*/  @!P0 NANOSLEEP.SYNCS 0x989680 ;  /* 0x009896800000895d */ /* 0x002fea0003900000 */
[----:B------:R-:W1:Y:S02]  /*e9c0*/  @!P0 SYNCS.PHASECHK.TRANS64 P0, [R7+URZ], R2 ;  /* 0x00000002070085a7 */ /* 0x000e64000800007f */
[----:B-1----:R-:W-:Y:S05]  /*e9d0*/  @!P0 BRA `(.L_x_408) ;  /* 0xfffffffc00f08947 */ /* 0x002fea000383ffff */
[----:B------:R-:W-:Y:S05]  /*e9e0*/  BRA `(.L_x_423) ;  /* 0xfffffff800807947 */ /* 0x000fea000383ffff */
.L_x_409:
[----:B0-----:R0:W1:Y:S02]  /*e9f0*/  SYNCS.PHASECHK.TRANS64.TRYWAIT P0, [R9+URZ], R4 ;  /* 0x00000004090075a7 */ /* 0x001064000800017f */
[----:B-1----:R-:W-:Y:S05]  /*ea00*/  @!P0 NANOSLEEP.SYNCS 0x989680 ;  /* 0x009896800000895d */ /* 0x002fea0003900000 */
[----:B------:R-:W1:Y:S02]  /*ea10*/  @!P0 SYNCS.PHASECHK.TRANS64 P0, [R9+URZ], R4 ;  /* 0x00000004090085a7 */ /* 0x000e64000800007f */
[----:B-1----:R-:W-:Y:S05]  /*ea20*/  @!P0 BRA `(.L_x_409) ;  /* 0xfffffffc00f08947 */ /* 0x002fea000383ffff */
[----:B------:R-:W-:Y:S05]  /*ea30*/  BRA `(.L_x_424) ;  /* 0xfffffff800907947 */ /* 0x000fea000383ffff */
.L_x_410:
[----:B0-----:R0:W1:Y:S02]  /*ea40*/  SYNCS.PHASECHK.TRANS64.TRYWAIT P0, [R6+URZ], R5 ;  /* 0x00000005060075a7 */ /* 0x001064000800017f */
[----:B-1----:R-:W-:Y:S05]  /*ea50*/  @!P0 NANOSLEEP.SYNCS 0x989680 ;  /* 0x009896800000895d */ /* 0x002fea0003900000 */
[----:B------:R-:W1:Y:S02]  /*ea60*/  @!P0 SYNCS.PHASECHK.TRANS64 P0, [R6+URZ], R5 ;  /* 0x00000005060085a7 */ /* 0x000e64000800007f */
[----:B-1----:R-:W-:Y:S05]  /*ea70*/  @!P0 BRA `(.L_x_410) ;  /* 0xfffffffc00f08947 */ /* 0x002fea000383ffff */
[----:B------:R-:W-:Y:S05]  /*ea80*/  BRA `(.L_x_425) ;  /* 0xfffffff800a07947 */ /* 0x000fea000383ffff */
.L_x_411:
[----:B0-----:R0:W1:Y:S02]  /*ea90*/  SYNCS.PHASECHK.TRANS64.TRYWAIT P0, [R9+URZ], R4 ;  /* 0x00000004090075a7 */ /* 0x001064000800017f */
[----:B-1----:R-:W-:Y:S05]  /*eaa0*/  @!P0 NANOSLEEP.SYNCS 0x989680 ;  /* 0x009896800000895d */ /* 0x002fea0003900000 */
[----:B------:R-:W1:Y:S02]  /*eab0*/  @!P0 SYNCS.PHASECHK.TRANS64 P0, [R9+URZ], R4 ;  /* 0x00000004090085a7 */ /* 0x000e64000800007f */
[----:B-1----:R-:W-:Y:S05]  /*eac0*/  @!P0 BRA `(.L_x_411) ;  /* 0xfffffffc00f08947 */ /* 0x002fea000383ffff */
[----:B------:R-:W-:Y:S05]  /*ead0*/  BRA `(.L_x_426) ;  /* 0xfffffff800b07947 */ /* 0x000fea000383ffff */
.L_x_412:
[----:B0-----:R0:W1:Y:S02]  /*eae0*/  SYNCS.PHASECHK.TRANS64.TRYWAIT P0, [R6+URZ], R5 ;  /* 0x00000005060075a7 */ /* 0x001064000800017f */
[----:B-1----:R-:W-:Y:S05]  /*eaf0*/  @!P0 NANOSLEEP.SYNCS 0x989680 ;  /* 0x009896800000895d */ /* 0x002fea0003900000 */
[----:B------:R-:W1:Y:S02]  /*eb00*/  @!P0 SYNCS.PHASECHK.TRANS64 P0, [R6+URZ], R5 ;  /* 0x00000005060085a7 */ /* 0x000e64000800007f */
[----:B-1----:R-:W-:Y:S05]  /*eb10*/  @!P0 BRA `(.L_x_412) ;  /* 0xfffffffc00f08947 */ /* 0x002fea000383ffff */
[----:B------:R-:W-:Y:S05]  /*eb20*/  BRA `(.L_x_427) ;  /* 0xfffffff800c07947 */ /* 0x000fea000383ffff */
.L_x_413:
[----:B0-----:R0:W1:Y:S02]  /*eb30*/  SYNCS.PHASECHK.TRANS64.TRYWAIT P0, [R9+URZ], R4 ;  /* 0x00000004090075a7 */ /* 0x001064000800017f */
[----:B-1----:R-:W-:Y:S05]  /*eb40*/  @!P0 NANOSLEEP.SYNCS 0x989680 ;  /* 0x009896800000895d */ /* 0x002fea0003900000 */
[----:B------:R-:W1:Y:S02]  /*eb50*/  @!P0 SYNCS.PHASECHK.TRANS64 P0, [R9+URZ], R4 ;  /* 0x00000004090085a7 */ /* 0x000e64000800007f */
[----:B-1----:R-:W-:Y:S05]  /*eb60*/  @!P0 BRA `(.L_x_413) ;  /* 0xfffffffc00f08947 */ /* 0x002fea000383ffff */
[----:B------:R-:W-:Y:S05]  /*eb70*/  BRA `(.L_x_428) ;  /* 0xfffffff800d07947 */ /* 0x000fea000383ffff */
.L_x_414:
[----:B-1----:R1:W2:Y:S02]  /*eb80*/  SYNCS.PHASECHK.TRANS64.TRYWAIT P0, [R6+URZ], R5 ;  /* 0x00000005060075a7 */ /* 0x0022a4000800017f */
[----:B--2---:R-:W-:Y:S05]  /*eb90*/  @!P0 NANOSLEEP.SYNCS 0x989680 ;  /* 0x009896800000895d */ /* 0x004fea0003900000 */
[----:B------:R-:W2:Y:S02]  /*eba0*/  @!P0 SYNCS.PHASECHK.TRANS64 P0, [R6+URZ], R5 ;  /* 0x00000005060085a7 */ /* 0x000ea4000800007f */
[----:B--2---:R-:W-:Y:S05]  /*ebb0*/  @!P0 BRA `(.L_x_414) ;  /* 0xfffffffc00f08947 */ /* 0x004fea000383ffff */
[----:B------:R-:W-:Y:S05]  /*ebc0*/  BRA `(.L_x_429) ;  /* 0xfffffff800d87947 */ /* 0x000fea000383ffff */
.L_x_430:
[----:B------:R-:W-:-:S00]  /*ebd0*/  BRA `(.L_x_430) ;  /* 0xfffffffc00fc7947 */ /* 0x000fc0000383ffff */
[----:B------:R-:W-:-:S00]  /*ebe0*/  NOP ;  /* 0x0000000000007918 */ /* 0x000fc00000000000 */
        /* <DEDUP_REMOVED lines=9> */
.L_x_431:


//--------------------- .nv.global.init           --------------------------
	.section	.nv.global.init,"aw",@progbits
.nv.global.init:
	.type		$str$22,@object
	.size		$str$22,($str$23 - $str$22)
$str$22:
        /*0000*/ 	.byte	0x6b, 0x5f, 0x74, 0x69, 0x6c, 0x65, 0x5f, 0x63, 0x6f, 0x75, 0x6e, 0x74, 0x20, 0x3e, 0x3d, 0x20
        /*0010*/ 	.byte	0x31, 0x00
	.type		$str$23,@object
	.size		$str$23,(__unnamed_1 - $str$23)
$str$23:
        /*0012*/ 	.byte	0x2f, 0x74, 0x6d, 0x70, 0x2f, 0x63, 0x75, 0x74, 0x6c, 0x61, 0x73, 0x73, 0x5f, 0x73, 0x77, 0x65
        /*0022*/ 	.byte	0x65, 0x70, 0x5f, 0x73, 0x72, 0x63, 0x2f, 0x69, 0x6e, 0x63, 0x6c, 0x75, 0x64, 0x65, 0x2f, 0x63
        /*0032*/ 	.byte	0x75, 0x74, 0x6c, 0x61, 0x73, 0x73, 0x2f, 0x67, 0x65, 0x6d, 0x6d, 0x2f, 0x63, 0x6f, 0x6c, 0x6c
        /*0042*/ 	.byte	0x65, 0x63, 0x74, 0x69, 0x76, 0x65, 0x2f, 0x73, 0x6d, 0x39, 0x30, 0x5f, 0x6d, 0x6d, 0x61, 0x5f
        /*0052*/ 	.byte	0x74, 0x6d, 0x61, 0x5f, 0x67, 0x6d, 0x6d, 0x61, 0x5f, 0x73, 0x73, 0x5f, 0x77, 0x61, 0x72, 0x70
        /*0062*/ 	.byte	0x73, 0x70, 0x65, 0x63, 0x69, 0x61, 0x6c, 0x69, 0x7a, 0x65, 0x64, 0x2e, 0x68, 0x70, 0x70, 0x00
	.type		__unnamed_1,@object
	.size		__unnamed_1,(.L_0 - __unnamed_1)
__unnamed_1:
        /*0072*/ 	.byte	0x76, 0x6f, 0x69, 0x64, 0x20, 0x63, 0x75, 0x74, 0x6c, 0x61, 0x73, 0x73, 0x3a, 0x3a, 0x67, 0x65
        /* <DEDUP_REMOVED lines=172> */
.L_0:


//--------------------- .nv.shared._ZN7cutlass13device_kernelINS_4gemm6kernel13GemmUniversalIN4cute5tupleIJiiiiEEENS1_10collective13CollectiveMmaINS1_34MainloopSm90TmaGmmaWarpSpecializedILi8ENS5_IJNS4_1CILi1EEESB_SB_EEENS1_35KernelTmaWarpSpecializedCooperativeEEENS5_IJNSA_ILi256EEENSA_ILi176EEENSA_ILi64EEEEEEaNS5_IJlSB_lEEEaSJ_NS4_8TiledMMAINS4_8MMA_AtomIJNS4_4SM904GMMA26MMA_64x16x32_S32S8S8_SS_TNEEEENS4_6LayoutINS5_IJNSA_ILi2EEESB_SB_EEENS5_IJSB_NSA_ILi0EEEST_EEEEENS5_IJNS4_10UnderscoreESW_SW_EEEEENS4_13SM90_TMA_LOADENS4_14ComposedLayoutINS4_7SwizzleILi2ELi4ELi3EEENS4_18smem_ptr_flag_bitsILi8EEENSQ_INS5_IJNSA_ILi8EEESH_EEENS5_IJSH_SB_EEEEEEEvNS4_8identityESZ_S19_vS1A_EENS_8epilogue10collective6detail29Sm90TmaWarpSpecializedAdapterINS1D_15DefaultEpilogueIaSJ_SJ_NS1C_6thread17LinearCombinationIaLi1EiiLNS1H_9ScaleType4KindE0ELNS_15FloatRoundStyleE2EaEENS1_15EpilogueDefaultEEEEEvvEEEEvNT_6ParamsE --------------------------
	.section	.nv.shared._ZN7cutlass13device_kernelINS_4gemm6kernel13GemmUniversalIN4cute5tupleIJiiiiEEENS1_10collective13CollectiveMmaINS1_34MainloopSm90TmaGmmaWarpSpecializedILi8ENS5_IJNS4_1CILi1EEESB_SB_EEENS1_35KernelTmaWarpSpecializedCooperativeEEENS5_IJNSA_ILi256EEENSA_ILi176EEENSA_ILi64EEEEEEaNS5_IJlSB_lEEEaSJ_NS4_8TiledMMAINS4_8MMA_AtomIJNS4_4SM904GMMA26MMA_64x16x32_S32S8S8_SS_TNEEEENS4_6LayoutINS5_IJNSA_ILi2EEESB_SB_EEENS5_IJSB_NSA_ILi0EEEST_EEEEENS5_IJNS4_10UnderscoreESW_SW_EEEEENS4_13SM90_TMA_LOADENS4_14ComposedLayoutINS4_7SwizzleILi2ELi4ELi3EEENS4_18smem_ptr_flag_bitsILi8EEENSQ_INS5_IJNSA_ILi8EEESH_EEENS5_IJSH_SB_EEEEEEEvNS4_8identityESZ_S19_vS1A_EENS_8epilogue10collective6detail29Sm90TmaWarpSpecializedAdapterINS1D_15DefaultEpilogueIaSJ_SJ_NS1C_6thread17LinearCombinationIaLi1EiiLNS1H_9ScaleType4KindE0ELNS_15FloatRoundStyleE2EaEENS1_15EpilogueDefaultEEEEEvvEEEEvNT_6ParamsE,"aw",@nobits
	.sectionflags	@""
	.align	16
	.zero		1024


//--------------------- .nv.shared.reserved.0     --------------------------
	.section	.nv.shared.reserved.0,"aw",@nobits
	.weak		__nv_reservedSMEM_offset_0_alias
	.size		__nv_reservedSMEM_offset_0_alias, 0, 0
	.other		__nv_reservedSMEM_offset_0_alias,@"STO_CUDA_RESERVED_SHARED STV_DEFAULT"
__nv_reservedSMEM_offset_0_alias:
	.zero		0


//--------------------- .nv.global                --------------------------
	.section	.nv.global,"aw",@nobits
.nv.global:
	.type		_ZN39_INTERNAL_143a6d25_4_k_cu_4a46f7ca_87754cute1_E,@object
	.size		_ZN39_INTERNAL_143a6d25_4_k_cu_4a46f7ca_87754cute1_E,(_ZN39_INTERNAL_143a6d25_4_k_cu_4a46f7ca_87754cuda3std3__45__cpo6cbeginE - _ZN39_INTERNAL_143a6d25_4_k_cu_4a46f7ca_87754cute1_E)
_ZN39_INTERNAL_143a6d25_4_k_cu_4a46f7ca_87754cute1_E:
	.zero		1
	.type		_ZN39_INTERNAL_143a6d25_4_k_cu_4a46f7ca_87754cuda3std3__45__cpo6cbeginE,@object
	.size		_ZN39_INTERNAL_143a6d25_4_k_cu_4a46f7ca_87754cuda3std3__45__cpo6cbeginE,(_ZN39_INTERNAL_143a6d25_4_k_cu_4a46f7ca_87754cuda3std3__48in_placeE - _ZN39_INTERNAL_143a6d25_4_k_cu_4a46f7ca_87754cuda3std3__45__cpo6cbeginE)
_ZN39_INTERNAL_143a6d25_4_k_cu_4a46f7ca_87754cuda3std3__45__cpo6cbeginE:
	.zero		1
	.type		_ZN39_INTERNAL_143a6d25_4_k_cu_4a46f7ca_87754cuda3std3__48in_placeE,@object
	.size		_ZN39_INTERNAL_143a6d25_4_k_cu_4a46f7ca_87754cuda3std3__48in_placeE,(_ZN39_INTERNAL_143a6d25_4_k_cu_4a46f7ca_87754cuda3std6ranges3__45__cpo9iter_moveE - _ZN39_INTERNAL_143a6d25_4_k_cu_4a46f7ca_87754cuda3std3__48in_placeE)
_ZN39_INTERNAL_143a6d25_4_k_cu_4a46f7ca_87754cuda3std3__48in_placeE:
	.zero		1
	.type		_ZN39_INTERNAL_143a6d25_4_k_cu_4a46f7ca_87754cuda3std6ranges3__45__cpo9iter_moveE,@object
	.size		_ZN39_INTERNAL_143a6d25_4_k_cu_4a46f7ca_87754cuda3std6ranges3__45__cpo9iter_moveE,(_ZN39_INTERNAL_143a6d25_4_k_cu_4a46f7ca_87754cuda3std3__45__cpo5beginE - _ZN39_INTERNAL_143a6d25_4_k_cu_4a46f7ca_87754cuda3std6ranges3__45__cpo9iter_moveE)
_ZN39_INTERNAL_143a6d25_4_k_cu_4a46f7ca_87754cuda3std6ranges3__45__cpo9iter_moveE:
	.zero		1
	.type		_ZN39_INTERNAL_143a6d25_4_k_cu_4a46f7ca_87754cuda3std3__45__cpo5beginE,@object
	.size		_ZN39_INTERNAL_143a6d25_4_k_cu_4a46f7ca_87754cuda3std3__45__cpo5beginE,(_ZN39_INTERNAL_143a6d25_4_k_cu_4a46f7ca_87754cuda3std3__441_GLOBAL__N__143a6d25_4_k_cu_4a46f7ca_87756ignoreE - _ZN39_INTERNAL_143a6d25_4_k_cu_4a46f7ca_87754cuda3std3__45__cpo5beginE)
_ZN39_INTERNAL_143a6d25_4_k_cu_4a46f7ca_87754cuda3std3__45__cpo5beginE:
	.zero		1
	.type		_ZN39_INTERNAL_143a6d25_4_k_cu_4a46f7ca_87754cuda3std3__441_GLOBAL__N__143a6d25_4_k_cu_4a46f7ca_87756ignoreE,@object
	.size		_ZN39_INTERNAL_143a6d25_4_k_cu_4a46f7ca_87754cuda3std3__441_GLOBAL__N__143a6d25_4_k_cu_4a46f7ca_87756ignoreE,(_ZN39_INTERNAL_143a6d25_4_k_cu_4a46f7ca_87754cute7productE - _ZN39_INTERNAL_143a6d25_4_k_cu_4a46f7ca_87754cuda3std3__441_GLOBAL__N__143a6d25_4_k_cu_4a46f7ca_87756ignoreE)
_ZN39_INTERNAL_143a6d25_4_k_cu_4a46f7ca_87754cuda3std3__441_GLOBAL__N__143a6d25_4_k_cu_4a46f7ca_87756ignoreE:
	.zero		1
	.type		_ZN39_INTERNAL_143a6d25_4_k_cu_4a46f7ca_87754cute7productE,@object
	.size		_ZN39_INTERNAL_143a6d25_4_k_cu_4a46f7ca_87754cute7productE,(_ZN39_INTERNAL_143a6d25_4_k_cu_4a46f7ca_87754cuda3std3__45__cpo3endE - _ZN39_INTERNAL_143a6d25_4_k_cu_4a46f7ca_87754cute7productE)
_ZN39_INTERNAL_143a6d25_4_k_cu_4a46f7ca_87754cute7productE:
	.zero		1
	.type		_ZN39_INTERNAL_143a6d25_4_k_cu_4a46f7ca_87754cuda3std3__45__cpo3endE,@object
	.size		_ZN39_INTERNAL_143a6d25_4_k_cu_4a46f7ca_87754cuda3std3__45__cpo3endE,(_ZN39_INTERNAL_143a6d25_4_k_cu_4a46f7ca_87754cuda3std3__419piecewise_constructE - _ZN39_INTERNAL_143a6d25_4_k_cu_4a46f7ca_87754cuda3std3__45__cpo3endE)
_ZN39_INTERNAL_143a6d25_4_k_cu_4a46f7ca_87754cuda3std3__45__cpo3endE:
	.zero		1
	.type		_ZN39_INTERNAL_143a6d25_4_k_cu_4a46f7ca_87754cuda3std3__419piecewise_constructE,@object
	.size		_ZN39_INTERNAL_143a6d25_4_k_cu_4a46f7ca_87754cuda3std3__419piecewise_constructE,(_ZN39_INTERNAL_143a6d25_4_k_cu_4a46f7ca_87754cuda3std3__45__cpo4cendE - _ZN39_INTERNAL_143a6d25_4_k_cu_4a46f7ca_87754cuda3std3__419piecewise_constructE)
_ZN39_INTERNAL_143a6d25_4_k_cu_4a46f7ca_87754cuda3std3__419piecewise_constructE:
	.zero		1
	.type		_ZN39_INTERNAL_143a6d25_4_k_cu_4a46f7ca_87754cuda3std3__45__cpo4cendE,@object
	.size		_ZN39_INTERNAL_143a6d25_4_k_cu_4a46f7ca_87754cuda3std3__45__cpo4cendE,(_ZN39_INTERNAL_143a6d25_4_k_cu_4a46f7ca_87754cuda3std6ranges3__45__cpo4swapE - _ZN39_INTERNAL_143a6d25_4_k_cu_4a46f7ca_87754cuda3std3__45__cpo4cendE)
_ZN39_INTERNAL_143a6d25_4_k_cu_4a46f7ca_87754cuda3std3__45__cpo4cendE:
	.zero		1
	.type		_ZN39_INTERNAL_143a6d25_4_k_cu_4a46f7ca_87754cuda3std6ranges3__45__cpo4swapE,@object
	.size		_ZN39_INTERNAL_143a6d25_4_k_cu_4a46f7ca_87754cuda3std6ranges3__45__cpo4swapE,(.L_8 - _ZN39_INTERNAL_143a6d25_4_k_cu_4a46f7ca_87754cuda3std6ranges3__45__cpo4swapE)
_ZN39_INTERNAL_143a6d25_4_k_cu_4a46f7ca_87754cuda3std6ranges3__45__cpo4swapE:
	.zero		1
.L_8:


//--------------------- .nv.constant0._ZN7cutlass13device_kernelINS_4gemm6kernel13GemmUniversalIN4cute5tupleIJiiiiEEENS1_10collective13CollectiveMmaINS1_34MainloopSm90TmaGmmaWarpSpecializedILi8ENS5_IJNS4_1CILi1EEESB_SB_EEENS1_35KernelTmaWarpSpecializedCooperativeEEENS5_IJNSA_ILi256EEENSA_ILi176EEENSA_ILi64EEEEEEaNS5_IJlSB_lEEEaSJ_NS4_8TiledMMAINS4_8MMA_AtomIJNS4_4SM904GMMA26MMA_64x16x32_S32S8S8_SS_TNEEEENS4_6LayoutINS5_IJNSA_ILi2EEESB_SB_EEENS5_IJSB_NSA_ILi0EEEST_EEEEENS5_IJNS4_10UnderscoreESW_SW_EEEEENS4_13SM90_TMA_LOADENS4_14ComposedLayoutINS4_7SwizzleILi2ELi4ELi3EEENS4_18smem_ptr_flag_bitsILi8EEENSQ_INS5_IJNSA_ILi8EEESH_EEENS5_IJSH_SB_EEEEEEEvNS4_8identityESZ_S19_vS1A_EENS_8epilogue10collective6detail29Sm90TmaWarpSpecializedAdapterINS1D_15DefaultEpilogueIaSJ_SJ_NS1C_6thread17LinearCombinationIaLi1EiiLNS1H_9ScaleType4KindE0ELNS_15FloatRoundStyleE2EaEENS1_15EpilogueDefaultEEEEEvvEEEEvNT_6ParamsE --------------------------
	.section	.nv.constant0._ZN7cutlass13device_kernelINS_4gemm6kernel13GemmUniversalIN4cute5tupleIJiiiiEEENS1_10collective13CollectiveMmaINS1_34MainloopSm90TmaGmmaWarpSpecializedILi8ENS5_IJNS4_1CILi1EEESB_SB_EEENS1_35KernelTmaWarpSpecializedCooperativeEEENS5_IJNSA_ILi256EEENSA_ILi176EEENSA_ILi64EEEEEEaNS5_IJlSB_lEEEaSJ_NS4_8TiledMMAINS4_8MMA_AtomIJNS4_4SM904GMMA26MMA_64x16x32_S32S8S8_SS_TNEEEENS4_6LayoutINS5_IJNSA_ILi2EEESB_SB_EEENS5_IJSB_NSA_ILi0EEEST_EEEEENS5_IJNS4_10UnderscoreESW_SW_EEEEENS4_13SM90_TMA_LOADENS4_14ComposedLayoutINS4_7SwizzleILi2ELi4ELi3EEENS4_18smem_ptr_flag_bitsILi8EEENSQ_INS5_IJNSA_ILi8EEESH_EEENS5_IJSH_SB_EEEEEEEvNS4_8identityESZ_S19_vS1A_EENS_8epilogue10collective6detail29Sm90TmaWarpSpecializedAdapterINS1D_15DefaultEpilogueIaSJ_SJ_NS1C_6thread17LinearCombinationIaLi1EiiLNS1H_9ScaleType4KindE0ELNS_15FloatRoundStyleE2EaEENS1_15EpilogueDefaultEEEEEvvEEEEvNT_6ParamsE,"a",@progbits
	.sectionflags	@""
	.align	4
.nv.constant0._ZN7cutlass13device_kernelINS_4gemm6kernel13GemmUniversalIN4cute5tupleIJiiiiEEENS1_10collective13CollectiveMmaINS1_34MainloopSm90TmaGmmaWarpSpecializedILi8ENS5_IJNS4_1CILi1EEESB_SB_EEENS1_35KernelTmaWarpSpecializedCooperativeEEENS5_IJNSA_ILi256EEENSA_ILi176EEENSA_ILi64EEEEEEaNS5_IJlSB_lEEEaSJ_NS4_8TiledMMAINS4_8MMA_AtomIJNS4_4SM904GMMA26MMA_64x16x32_S32S8S8_SS_TNEEEENS4_6LayoutINS5_IJNSA_ILi2EEESB_SB_EEENS5_IJSB_NSA_ILi0EEEST_EEEEENS5_IJNS4_10UnderscoreESW_SW_EEEEENS4_13SM90_TMA_LOADENS4_14ComposedLayoutINS4_7SwizzleILi2ELi4ELi3EEENS4_18smem_ptr_flag_bitsILi8EEENSQ_INS5_IJNSA_ILi8EEESH_EEENS5_IJSH_SB_EEEEEEEvNS4_8identityESZ_S19_vS1A_EENS_8epilogue10collective6detail29Sm90TmaWarpSpecializedAdapterINS1D_15DefaultEpilogueIaSJ_SJ_NS1C_6thread17LinearCombinationIaLi1EiiLNS1H_9ScaleType4KindE0ELNS_15FloatRoundStyleE2EaEENS1_15EpilogueDefaultEEEEEvvEEEEvNT_6ParamsE:
	.zero		1664


//--------------------- SYMBOLS --------------------------

	.type		.nv.reservedSmem.offset0,@object
	.size		.nv.reservedSmem.offset0,0x4
	.type		__assertfail,@function
